	.target	sm_100a

	.elftype	@"ET_EXEC"


//--------------------- .note.nv.tkinfo           --------------------------
	.section	.note.nv.tkinfo,"",@"SHT_NOTE"
	.sectionflags	@"SHF_NOTE_NV_TKINFO"
	.tkinfo
        /*0018*/ 	.word	0x00000002
        /*0030*/ 	.string	""
        /*0030*/ 	.string	"ptxas"
        /*0030*/ 	.string	"Cuda compilation tools, release 13.0, V13.0.88"
        /*0030*/ 	.string	"Build cuda_13.0.r13.0/compiler.36424714_0"
        /*0030*/ 	.string	"-arch sm_100a -m 64 "



//--------------------- .note.nv.cuinfo           --------------------------
	.section	.note.nv.cuinfo,"",@"SHT_NOTE"
	.sectionflags	@"SHF_NOTE_NV_CUINFO"
        /*0018*/ 	.short	0x0002
        /*001a*/ 	.short	0x0064
        /*001c*/ 	.short	0x0082
	.zero		2


//--------------------- .nv.info                  --------------------------
	.section	.nv.info,"",@"SHT_CUDA_INFO"
	.align	4


	//----- nvinfo : EIATTR_REGCOUNT
	.align		4
        /*0000*/ 	.byte	0x04, 0x2f
        /*0002*/ 	.short	(.L_19 - .L_18)
	.align		4
.L_18:
        /*0004*/ 	.word	index@(_ZN7cutlass13device_kernelINS_4gemm6kernel13GemmUniversalIN4cute5tupleIJiiiiEEENS1_10collective13CollectiveMmaINS1_35MainloopSm100TmaUmmaWarpSpecializedILi17ELi2ELi4ENS5_IJNS4_1CILi1EEESB_SB_EEEEENS5_IJNSA_ILi128EEENSA_ILi64EEESF_EEENS_12float_e4m3_tENS5_IJlSB_lEEESH_NS5_IJSB_llEEENS4_8TiledMMAINS4_8MMA_AtomIJNS4_10MMA_TraitsINS4_19SM100_MMA_F8F6F4_SSEJSH_SH_fSE_SF_NS4_17integral_constantINS4_4UMMA5MajorELSQ_0EEENSO_ISQ_LSQ_1EEENSO_INSP_7ScaleInELST_0EEESU_EEEEEENS4_6LayoutISC_NS5_IJNSA_ILi0EEESY_SY_EEEEENS5_IJNS4_10UnderscoreES11_S11_EEEEENS4_13SM90_TMA_LOADENS4_14ComposedLayoutINS4_7SwizzleILi2ELi4ELi3EEENS4_18smem_ptr_flag_bitsILi8EEENSX_INS5_IJNSA_ILi8EEESF_EEENS5_IJSF_SB_EEEEEEEvNS4_8identityES14_NS15_IS17_S19_NSX_INS5_IJSF_S1A_EEENS5_IJSB_SF_EEEEEEEvS1F_EENS_8epilogue10collective18CollectiveEpilogueINS1L_23Sm100TmaWarpSpecializedILi1ELi1ELi64ELb0ELb0EEEJSG_NS5_IJNSX_ISE_SB_EENSX_ISF_SB_EEEEESH_SI_SH_SI_NS1L_6fusion15FusionCallbacksIS1P_NS1T_17LinearCombinationISH_fSH_fLNS_15FloatRoundStyleE2EEESG_S1S_JEEENS4_5SM1004TMEM4LOAD26SM100_TMEM_LOAD_32dp32b64xES14_S1E_NS4_39AutoVectorizingCopyWithAssumedAlignmentILi128EEENS4_14SM90_TMA_STOREES1E_S24_S24_EEEvvEEEEvNT_6ParamsE)
        /*0008*/ 	.word	0x000000c2


	//----- nvinfo : EIATTR_FRAME_SIZE
	.align		4
.L_19:
        /*000c*/ 	.byte	0x04, 0x11
        /*000e*/ 	.short	(.L_21 - .L_20)
	.align		4
.L_20:
        /*0010*/ 	.word	index@($__internal_2_$__cuda_sm10x_tcgen05_guardrail_trap_unallocated_columns_being_dealloced)
        /*0014*/ 	.word	0x00000000


	//----- nvinfo : EIATTR_FRAME_SIZE
	.align		4
.L_21:
        /*0018*/ 	.byte	0x04, 0x11
        /*001a*/ 	.short	(.L_23 - .L_22)
	.align		4
.L_22:
        /*001c*/ 	.word	index@($__internal_1_$__cuda_sm10x_tcgen05_guardrail_trap_phase_invalid_during_alloc)
        /*0020*/ 	.word	0x00000000


	//----- nvinfo : EIATTR_FRAME_SIZE
	.align		4
.L_23:
        /*0024*/ 	.byte	0x04, 0x11
        /*0026*/ 	.short	(.L_25 - .L_24)
	.align		4
.L_24:
        /*0028*/ 	.word	index@($__internal_0_$__cuda_sm10x_tcgen05_guardrail_trap_col_being_dealloced_not_returned_by_alloc)
        /*002c*/ 	.word	0x00000000


	//----- nvinfo : EIATTR_FRAME_SIZE
	.align		4
.L_25:
        /*0030*/ 	.byte	0x04, 0x11
        /*0032*/ 	.short	(.L_27 - .L_26)
	.align		4
.L_26:
        /*0034*/ 	.word	index@(_ZN7cutlass13device_kernelINS_4gemm6kernel13GemmUniversalIN4cute5tupleIJiiiiEEENS1_10collective13CollectiveMmaINS1_35MainloopSm100TmaUmmaWarpSpecializedILi17ELi2ELi4ENS5_IJNS4_1CILi1EEESB_SB_EEEEENS5_IJNSA_ILi128EEENSA_ILi64EEESF_EEENS_12float_e4m3_tENS5_IJlSB_lEEESH_NS5_IJSB_llEEENS4_8TiledMMAINS4_8MMA_AtomIJNS4_10MMA_TraitsINS4_19SM100_MMA_F8F6F4_SSEJSH_SH_fSE_SF_NS4_17integral_constantINS4_4UMMA5MajorELSQ_0EEENSO_ISQ_LSQ_1EEENSO_INSP_7ScaleInELST_0EEESU_EEEEEENS4_6LayoutISC_NS5_IJNSA_ILi0EEESY_SY_EEEEENS5_IJNS4_10UnderscoreES11_S11_EEEEENS4_13SM90_TMA_LOADENS4_14ComposedLayoutINS4_7SwizzleILi2ELi4ELi3EEENS4_18smem_ptr_flag_bitsILi8EEENSX_INS5_IJNSA_ILi8EEESF_EEENS5_IJSF_SB_EEEEEEEvNS4_8identityES14_NS15_IS17_S19_NSX_INS5_IJSF_S1A_EEENS5_IJSB_SF_EEEEEEEvS1F_EENS_8epilogue10collective18CollectiveEpilogueINS1L_23Sm100TmaWarpSpecializedILi1ELi1ELi64ELb0ELb0EEEJSG_NS5_IJNSX_ISE_SB_EENSX_ISF_SB_EEEEESH_SI_SH_SI_NS1L_6fusion15FusionCallbacksIS1P_NS1T_17LinearCombinationISH_fSH_fLNS_15FloatRoundStyleE2EEESG_S1S_JEEENS4_5SM1004TMEM4LOAD26SM100_TMEM_LOAD_32dp32b64xES14_S1E_NS4_39AutoVectorizingCopyWithAssumedAlignmentILi128EEENS4_14SM90_TMA_STOREES1E_S24_S24_EEEvvEEEEvNT_6ParamsE)
        /*0038*/ 	.word	0x00000000


	//----- nvinfo : EIATTR_MIN_STACK_SIZE
	.align		4
.L_27:
        /*003c*/ 	.byte	0x04, 0x12
        /*003e*/ 	.short	(.L_29 - .L_28)
	.align		4
.L_28:
        /*0040*/ 	.word	index@(_ZN7cutlass13device_kernelINS_4gemm6kernel13GemmUniversalIN4cute5tupleIJiiiiEEENS1_10collective13CollectiveMmaINS1_35MainloopSm100TmaUmmaWarpSpecializedILi17ELi2ELi4ENS5_IJNS4_1CILi1EEESB_SB_EEEEENS5_IJNSA_ILi128EEENSA_ILi64EEESF_EEENS_12float_e4m3_tENS5_IJlSB_lEEESH_NS5_IJSB_llEEENS4_8TiledMMAINS4_8MMA_AtomIJNS4_10MMA_TraitsINS4_19SM100_MMA_F8F6F4_SSEJSH_SH_fSE_SF_NS4_17integral_constantINS4_4UMMA5MajorELSQ_0EEENSO_ISQ_LSQ_1EEENSO_INSP_7ScaleInELST_0EEESU_EEEEEENS4_6LayoutISC_NS5_IJNSA_ILi0EEESY_SY_EEEEENS5_IJNS4_10UnderscoreES11_S11_EEEEENS4_13SM90_TMA_LOADENS4_14ComposedLayoutINS4_7SwizzleILi2ELi4ELi3EEENS4_18smem_ptr_flag_bitsILi8EEENSX_INS5_IJNSA_ILi8EEESF_EEENS5_IJSF_SB_EEEEEEEvNS4_8identityES14_NS15_IS17_S19_NSX_INS5_IJSF_S1A_EEENS5_IJSB_SF_EEEEEEEvS1F_EENS_8epilogue10collective18CollectiveEpilogueINS1L_23Sm100TmaWarpSpecializedILi1ELi1ELi64ELb0ELb0EEEJSG_NS5_IJNSX_ISE_SB_EENSX_ISF_SB_EEEEESH_SI_SH_SI_NS1L_6fusion15FusionCallbacksIS1P_NS1T_17LinearCombinationISH_fSH_fLNS_15FloatRoundStyleE2EEESG_S1S_JEEENS4_5SM1004TMEM4LOAD26SM100_TMEM_LOAD_32dp32b64xES14_S1E_NS4_39AutoVectorizingCopyWithAssumedAlignmentILi128EEENS4_14SM90_TMA_STOREES1E_S24_S24_EEEvvEEEEvNT_6ParamsE)
        /*0044*/ 	.word	0x00000000
.L_29:


//--------------------- .nv.compat                --------------------------
	.section	.nv.compat,"",@"SHT_CUDA_COMPAT_INFO"
	.align	4
        /*0000*/ 	.byte	0x02, 0x09, 0x01, 0x00, 0x02, 0x02, 0x02, 0x00, 0x02, 0x05, 0x05, 0x00, 0x03, 0x07, 0x01, 0x01
        /*0010*/ 	.byte	0x02, 0x03, 0x01, 0x00, 0x02, 0x06, 0x01, 0x00, 0x04, 0x0b, 0x08, 0x00, 0x09, 0x00, 0x00, 0x00
        /*0020*/ 	.byte	0x00, 0x00, 0x00, 0x00


//--------------------- .nv.info._ZN7cutlass13device_kernelINS_4gemm6kernel13GemmUniversalIN4cute5tupleIJiiiiEEENS1_10collective13CollectiveMmaINS1_35MainloopSm100TmaUmmaWarpSpecializedILi17ELi2ELi4ENS5_IJNS4_1CILi1EEESB_SB_EEEEENS5_IJNSA_ILi128EEENSA_ILi64EEESF_EEENS_12float_e4m3_tENS5_IJlSB_lEEESH_NS5_IJSB_llEEENS4_8TiledMMAINS4_8MMA_AtomIJNS4_10MMA_TraitsINS4_19SM100_MMA_F8F6F4_SSEJSH_SH_fSE_SF_NS4_17integral_constantINS4_4UMMA5MajorELSQ_0EEENSO_ISQ_LSQ_1EEENSO_INSP_7ScaleInELST_0EEESU_EEEEEENS4_6LayoutISC_NS5_IJNSA_ILi0EEESY_SY_EEEEENS5_IJNS4_10UnderscoreES11_S11_EEEEENS4_13SM90_TMA_LOADENS4_14ComposedLayoutINS4_7SwizzleILi2ELi4ELi3EEENS4_18smem_ptr_flag_bitsILi8EEENSX_INS5_IJNSA_ILi8EEESF_EEENS5_IJSF_SB_EEEEEEEvNS4_8identityES14_NS15_IS17_S19_NSX_INS5_IJSF_S1A_EEENS5_IJSB_SF_EEEEEEEvS1F_EENS_8epilogue10collective18CollectiveEpilogueINS1L_23Sm100TmaWarpSpecializedILi1ELi1ELi64ELb0ELb0EEEJSG_NS5_IJNSX_ISE_SB_EENSX_ISF_SB_EEEEESH_SI_SH_SI_NS1L_6fusion15FusionCallbacksIS1P_NS1T_17LinearCombinationISH_fSH_fLNS_15FloatRoundStyleE2EEESG_S1S_JEEENS4_5SM1004TMEM4LOAD26SM100_TMEM_LOAD_32dp32b64xES14_S1E_NS4_39AutoVectorizingCopyWithAssumedAlignmentILi128EEENS4_14SM90_TMA_STOREES1E_S24_S24_EEEvvEEEEvNT_6ParamsE --------------------------
	.section	.nv.info._ZN7cutlass13device_kernelINS_4gemm6kernel13GemmUniversalIN4cute5tupleIJiiiiEEENS1_10collective13CollectiveMmaINS1_35MainloopSm100TmaUmmaWarpSpecializedILi17ELi2ELi4ENS5_IJNS4_1CILi1EEESB_SB_EEEEENS5_IJNSA_ILi128EEENSA_ILi64EEESF_EEENS_12float_e4m3_tENS5_IJlSB_lEEESH_NS5_IJSB_llEEENS4_8TiledMMAINS4_8MMA_AtomIJNS4_10MMA_TraitsINS4_19SM100_MMA_F8F6F4_SSEJSH_SH_fSE_SF_NS4_17integral_constantINS4_4UMMA5MajorELSQ_0EEENSO_ISQ_LSQ_1EEENSO_INSP_7ScaleInELST_0EEESU_EEEEEENS4_6LayoutISC_NS5_IJNSA_ILi0EEESY_SY_EEEEENS5_IJNS4_10UnderscoreES11_S11_EEEEENS4_13SM90_TMA_LOADENS4_14ComposedLayoutINS4_7SwizzleILi2ELi4ELi3EEENS4_18smem_ptr_flag_bitsILi8EEENSX_INS5_IJNSA_ILi8EEESF_EEENS5_IJSF_SB_EEEEEEEvNS4_8identityES14_NS15_IS17_S19_NSX_INS5_IJSF_S1A_EEENS5_IJSB_SF_EEEEEEEvS1F_EENS_8epilogue10collective18CollectiveEpilogueINS1L_23Sm100TmaWarpSpecializedILi1ELi1ELi64ELb0ELb0EEEJSG_NS5_IJNSX_ISE_SB_EENSX_ISF_SB_EEEEESH_SI_SH_SI_NS1L_6fusion15FusionCallbacksIS1P_NS1T_17LinearCombinationISH_fSH_fLNS_15FloatRoundStyleE2EEESG_S1S_JEEENS4_5SM1004TMEM4LOAD26SM100_TMEM_LOAD_32dp32b64xES14_S1E_NS4_39AutoVectorizingCopyWithAssumedAlignmentILi128EEENS4_14SM90_TMA_STOREES1E_S24_S24_EEEvvEEEEvNT_6ParamsE,"",@"SHT_CUDA_INFO"
	.sectionflags	@""
	.align	4


	//----- nvinfo : EIATTR_CUDA_API_VERSION
	.align		4
        /*0000*/ 	.byte	0x04, 0x37
        /*0002*/ 	.short	(.L_31 - .L_30)
.L_30:
        /*0004*/ 	.word	0x00000082


	//----- nvinfo : EIATTR_KPARAM_INFO
	.align		4
.L_31:
        /*0008*/ 	.byte	0x04, 0x17
        /*000a*/ 	.short	(.L_33 - .L_32)
.L_32:
        /*000c*/ 	.word	0x00000000
        /*0010*/ 	.short	0x0000
        /*0012*/ 	.short	0x0000
        /*0014*/ 	.byte	0x00, 0xf0, 0x01, 0x20


	//----- nvinfo : EIATTR_AT_ENTRY_FRAGMENTS
	.align		4
.L_33:
        /*0018*/ 	.byte	0x04, 0x4f
        /*001a*/ 	.short	(.L_35 - .L_34)


	//   ....[0]....
.L_34:
        /*001c*/ 	.word	0x00000006


	//----- nvinfo : EIATTR_RESERVED_SMEM_USED
	.align		4
.L_35:
        /*0020*/ 	.byte	0x01, 0x41
	.zero		2


	//----- nvinfo : EIATTR_SPARSE_MMA_MASK
	.align		4
        /*0024*/ 	.byte	0x03, 0x50
        /*0026*/ 	.short	0x0000


	//----- nvinfo : EIATTR_TCGEN05_1CTA_USED
	.align		4
        /*0028*/ 	.byte	0x01, 0x51
	.zero		2


	//----- nvinfo : EIATTR_MAXREG_COUNT
	.align		4
        /*002c*/ 	.byte	0x03, 0x1b
        /*002e*/ 	.short	0x00ff


	//----- nvinfo : EIATTR_NUM_BARRIERS
	.align		4
        /*0030*/ 	.byte	0x02, 0x4c
        /*0032*/ 	.byte	0x07
	.zero		1


	//----- nvinfo : EIATTR_EXTERNS
	.align		4
        /*0034*/ 	.byte	0x04, 0x0f
        /*0036*/ 	.short	(.L_37 - .L_36)


	//   ....[0]....
	.align		4
.L_36:
        /*0038*/ 	.word	index@(__assertfail)


	//----- nvinfo : EIATTR_MERCURY_ISA_VERSION
	.align		4
.L_37:
        /*003c*/ 	.byte	0x03, 0x5f
        /*003e*/ 	.short	0x0101


	//----- nvinfo : EIATTR_INT_WARP_WIDE_INSTR_OFFSETS
	.align		4
        /*0040*/ 	.byte	0x04, 0x31
        /*0042*/ 	.short	(.L_39 - .L_38)


	//   ....[0]....
.L_38:
        /*0044*/ 	.word	0x00001f50


	//   ....[1]....
        /*0048*/ 	.word	0x00004000


	//   ....[2]....
        /*004c*/ 	.word	0x00004020


	//   ....[3]....
        /*0050*/ 	.word	0x00004050


	//   ....[4]....
        /*0054*/ 	.word	0x00004a60


	//   ....[5]....
        /*0058*/ 	.word	0x00004b50


	//----- nvinfo : EIATTR_COOP_GROUP_MASK_REGIDS
	.align		4
.L_39:
        /*005c*/ 	.byte	0x04, 0x29
        /*005e*/ 	.short	(.L_41 - .L_40)


	//   ....[0]....
.L_40:
        /*0060*/ 	.word	0xffffffff


	//   ....[1]....
        /*0064*/ 	.word	0xffffffff


	//   ....[2]....
        /*0068*/ 	.word	0xffffffff


	//   ....[3]....
        /*006c*/ 	.word	0xffffffff


	//   ....[4]....
        /*0070*/ 	.word	0xffffffff


	//   ....[5]....
        /*0074*/ 	.word	0xffffffff


	//   ....[6]....
        /*0078*/ 	.word	0xffffffff


	//   ....[7]....
        /*007c*/ 	.word	0xffffffff


	//   ....[8]....
        /*0080*/ 	.word	0xffffffff


	//   ....[9]....
        /*0084*/ 	.word	0xffffffff


	//   ....[10]....
        /*0088*/ 	.word	0xffffffff


	//   ....[11]....
        /*008c*/ 	.word	0xffffffff


	//   ....[12]....
        /*0090*/ 	.word	0xffffffff


	//----- nvinfo : EIATTR_COOP_GROUP_INSTR_OFFSETS
	.align		4
.L_41:
        /*0094*/ 	.byte	0x04, 0x28
        /*0096*/ 	.short	(.L_43 - .L_42)


	//   ....[0]....
.L_42:
        /*0098*/ 	.word	0x00000090


	//   ....[1]....
        /*009c*/ 	.word	0x000004d0


	//   ....[2]....
        /*00a0*/ 	.word	0x00000810


	//   ....[3]....
        /*00a4*/ 	.word	0x00000950


	//   ....[4]....
        /*00a8*/ 	.word	0x00000a50


	//   ....[5]....
        /*00ac*/ 	.word	0x00000bc0


	//   ....[6]....
        /*00b0*/ 	.word	0x00000d60


	//   ....[7]....
        /*00b4*/ 	.word	0x00001e30


	//   ....[8]....
        /*00b8*/ 	.word	0x00003360


	//   ....[9]....
        /*00bc*/ 	.word	0x00003570


	//   ....[10]....
        /*00c0*/ 	.word	0x000035a0


	//   ....[11]....
        /*00c4*/ 	.word	0x00003ee0


	//   ....[12]....
        /*00c8*/ 	.word	0x00004110


	//----- nvinfo : EIATTR_VRC_CTA_INIT_COUNT
	.align		4
.L_43:
        /*00cc*/ 	.byte	0x02, 0x4a
        /*00ce*/ 	.byte	0x80
	.zero		1


	//----- nvinfo : EIATTR_SYSCALL_OFFSETS
	.align		4
        /*00d0*/ 	.byte	0x04, 0x46
        /*00d2*/ 	.short	(.L_45 - .L_44)


	//   ....[0]....
.L_44:
        /*00d4*/ 	.word	0x00005540


	//   ....[1]....
        /*00d8*/ 	.word	0x00005680


	//   ....[2]....
        /*00dc*/ 	.word	0x00005e20


	//----- nvinfo : EIATTR_MBARRIER_INSTR_OFFSETS
	.align		4
.L_45:
        /*00e0*/ 	.byte	0x04, 0x39
        /*00e2*/ 	.short	(.L_47 - .L_46)


	//   ....[0]....
.L_46:
        /*00e4*/ 	.word	0x000005d0
        /*00e8*/ 	.word	0x000000ff
        /*00ec*/ 	.word	0x00000000
        /*00f0*/ 	.short	0x0100
        /*00f2*/ 	.byte	0x05
	.zero		1


	//   ....[1]....
        /*00f4*/ 	.word	0x000005e0
        /*00f8*/ 	.word	0x000000ff
        /*00fc*/ 	.word	0x00000088
        /*0100*/ 	.short	0x0100
        /*0102*/ 	.byte	0x05
	.zero		1


	//   ....[2]....
        /*0104*/ 	.word	0x000005f0
        /*0108*/ 	.word	0x000000ff
        /*010c*/ 	.word	0x00000008
        /*0110*/ 	.short	0x0100
        /*0112*/ 	.byte	0x05
	.zero		1


	//   ....[3]....
        /*0114*/ 	.word	0x00000600
        /*0118*/ 	.word	0x000000ff
        /*011c*/ 	.word	0x00000090
        /*0120*/ 	.short	0x0100
        /*0122*/ 	.byte	0x05
	.zero		1


	//   ....[4]....
        /*0124*/ 	.word	0x00000610
        /*0128*/ 	.word	0x000000ff
        /*012c*/ 	.word	0x00000010
        /*0130*/ 	.short	0x0100
        /*0132*/ 	.byte	0x05
	.zero		1


	//   ....[5]....
        /*0134*/ 	.word	0x00000620
        /*0138*/ 	.word	0x000000ff
        /*013c*/ 	.word	0x00000098
        /*0140*/ 	.short	0x0100
        /*0142*/ 	.byte	0x05
	.zero		1


	//   ....[6]....
        /*0144*/ 	.word	0x00000630
        /*0148*/ 	.word	0x000000ff
        /*014c*/ 	.word	0x00000018
        /*0150*/ 	.short	0x0100
        /*0152*/ 	.byte	0x05
	.zero		1


	//   ....[7]....
        /*0154*/ 	.word	0x00000640
        /*0158*/ 	.word	0x000000ff
        /*015c*/ 	.word	0x000000a0
        /*0160*/ 	.short	0x0100
        /*0162*/ 	.byte	0x05
	.zero		1


	//   ....[8]....
        /*0164*/ 	.word	0x00000650
        /*0168*/ 	.word	0x000000ff
        /*016c*/ 	.word	0x00000020
        /*0170*/ 	.short	0x0100
        /*0172*/ 	.byte	0x05
	.zero		1


	//   ....[9]....
        /*0174*/ 	.word	0x00000660
        /*0178*/ 	.word	0x000000ff
        /*017c*/ 	.word	0x000000a8
        /*0180*/ 	.short	0x0100
        /*0182*/ 	.byte	0x05
	.zero		1


	//   ....[10]....
        /*0184*/ 	.word	0x00000670
        /*0188*/ 	.word	0x000000ff
        /*018c*/ 	.word	0x00000028
        /*0190*/ 	.short	0x0100
        /*0192*/ 	.byte	0x05
	.zero		1


	//   ....[11]....
        /*0194*/ 	.word	0x00000680
        /*0198*/ 	.word	0x000000ff
        /*019c*/ 	.word	0x000000b0
        /*01a0*/ 	.short	0x0100
        /*01a2*/ 	.byte	0x05
	.zero		1


	//   ....[12]....
        /*01a4*/ 	.word	0x00000690
        /*01a8*/ 	.word	0x000000ff
        /*01ac*/ 	.word	0x00000030
        /*01b0*/ 	.short	0x0100
        /*01b2*/ 	.byte	0x05
	.zero		1


	//   ....[13]....
        /*01b4*/ 	.word	0x000006a0
        /*01b8*/ 	.word	0x000000ff
        /*01bc*/ 	.word	0x000000b8
        /*01c0*/ 	.short	0x0100
        /*01c2*/ 	.byte	0x05
	.zero		1


	//   ....[14]....
        /*01c4*/ 	.word	0x000006b0
        /*01c8*/ 	.word	0x000000ff
        /*01cc*/ 	.word	0x00000038
        /*01d0*/ 	.short	0x0100
        /*01d2*/ 	.byte	0x05
	.zero		1


	//   ....[15]....
        /*01d4*/ 	.word	0x000006c0
        /*01d8*/ 	.word	0x000000ff
        /*01dc*/ 	.word	0x000000c0
        /*01e0*/ 	.short	0x0100
        /*01e2*/ 	.byte	0x05
	.zero		1


	//   ....[16]....
        /*01e4*/ 	.word	0x000006d0
        /*01e8*/ 	.word	0x000000ff
        /*01ec*/ 	.word	0x00000040
        /*01f0*/ 	.short	0x0100
        /*01f2*/ 	.byte	0x05
	.zero		1


	//   ....[17]....
        /*01f4*/ 	.word	0x000006e0
        /*01f8*/ 	.word	0x000000ff
        /*01fc*/ 	.word	0x000000c8
        /*0200*/ 	.short	0x0100
        /*0202*/ 	.byte	0x05
	.zero		1


	//   ....[18]....
        /*0204*/ 	.word	0x000006f0
        /*0208*/ 	.word	0x000000ff
        /*020c*/ 	.word	0x00000048
        /*0210*/ 	.short	0x0100
        /*0212*/ 	.byte	0x05
	.zero		1


	//   ....[19]....
        /*0214*/ 	.word	0x00000700
        /*0218*/ 	.word	0x000000ff
        /*021c*/ 	.word	0x000000d0
        /*0220*/ 	.short	0x0100
        /*0222*/ 	.byte	0x05
	.zero		1


	//   ....[20]....
        /*0224*/ 	.word	0x00000710
        /*0228*/ 	.word	0x000000ff
        /*022c*/ 	.word	0x00000050
        /*0230*/ 	.short	0x0100
        /*0232*/ 	.byte	0x05
	.zero		1


	//   ....[21]....
        /*0234*/ 	.word	0x00000720
        /*0238*/ 	.word	0x000000ff
        /*023c*/ 	.word	0x000000d8
        /*0240*/ 	.short	0x0100
        /*0242*/ 	.byte	0x05
	.zero		1


	//   ....[22]....
        /*0244*/ 	.word	0x00000730
        /*0248*/ 	.word	0x000000ff
        /*024c*/ 	.word	0x00000058
        /*0250*/ 	.short	0x0100
        /*0252*/ 	.byte	0x05
	.zero		1


	//   ....[23]....
        /*0254*/ 	.word	0x00000740
        /*0258*/ 	.word	0x000000ff
        /*025c*/ 	.word	0x000000e0
        /*0260*/ 	.short	0x0100
        /*0262*/ 	.byte	0x05
	.zero		1


	//   ....[24]....
        /*0264*/ 	.word	0x00000750
        /*0268*/ 	.word	0x000000ff
        /*026c*/ 	.word	0x00000060
        /*0270*/ 	.short	0x0100
        /*0272*/ 	.byte	0x05
	.zero		1


	//   ....[25]....
        /*0274*/ 	.word	0x00000760
        /*0278*/ 	.word	0x000000ff
        /*027c*/ 	.word	0x000000e8
        /*0280*/ 	.short	0x0100
        /*0282*/ 	.byte	0x05
	.zero		1


	//   ....[26]....
        /*0284*/ 	.word	0x00000770
        /*0288*/ 	.word	0x000000ff
        /*028c*/ 	.word	0x00000068
        /*0290*/ 	.short	0x0100
        /*0292*/ 	.byte	0x05
	.zero		1


	//   ....[27]....
        /*0294*/ 	.word	0x00000780
        /*0298*/ 	.word	0x000000ff
        /*029c*/ 	.word	0x000000f0
        /*02a0*/ 	.short	0x0100
        /*02a2*/ 	.byte	0x05
	.zero		1


	//   ....[28]....
        /*02a4*/ 	.word	0x00000790
        /*02a8*/ 	.word	0x000000ff
        /*02ac*/ 	.word	0x00000070
        /*02b0*/ 	.short	0x0100
        /*02b2*/ 	.byte	0x05
	.zero		1


	//   ....[29]....
        /*02b4*/ 	.word	0x000007a0
        /*02b8*/ 	.word	0x000000ff
        /*02bc*/ 	.word	0x000000f8
        /*02c0*/ 	.short	0x0100
        /*02c2*/ 	.byte	0x05
	.zero		1


	//   ....[30]....
        /*02c4*/ 	.word	0x000007b0
        /*02c8*/ 	.word	0x000000ff
        /*02cc*/ 	.word	0x00000078
        /*02d0*/ 	.short	0x0100
        /*02d2*/ 	.byte	0x05
	.zero		1


	//   ....[31]....
        /*02d4*/ 	.word	0x000007c0
        /*02d8*/ 	.word	0x000000ff
        /*02dc*/ 	.word	0x00000100
        /*02e0*/ 	.short	0x0100
        /*02e2*/ 	.byte	0x05
	.zero		1


	//   ....[32]....
        /*02e4*/ 	.word	0x000007d0
        /*02e8*/ 	.word	0x000000ff
        /*02ec*/ 	.word	0x00000080
        /*02f0*/ 	.short	0x0100
        /*02f2*/ 	.byte	0x05
	.zero		1


	//   ....[33]....
        /*02f4*/ 	.word	0x000007e0
        /*02f8*/ 	.word	0x000000ff
        /*02fc*/ 	.word	0x00000108
        /*0300*/ 	.short	0x0100
        /*0302*/ 	.byte	0x05
	.zero		1


	//   ....[34]....
        /*0304*/ 	.word	0x00000920
        /*0308*/ 	.word	0x000000ff
        /*030c*/ 	.word	0x00000110
        /*0310*/ 	.short	0x0100
        /*0312*/ 	.byte	0x06
	.zero		1


	//   ....[35]....
        /*0314*/ 	.word	0x00000930
        /*0318*/ 	.word	0x000000ff
        /*031c*/ 	.word	0x00000118
        /*0320*/ 	.short	0x0100
        /*0322*/ 	.byte	0x06
	.zero		1


	//   ....[36]....
        /*0324*/ 	.word	0x00000a20
        /*0328*/ 	.word	0x000000ff
        /*032c*/ 	.word	0x00000120
        /*0330*/ 	.short	0x0100
        /*0332*/ 	.byte	0x05
	.zero		1


	//   ....[37]....
        /*0334*/ 	.word	0x00000a30
        /*0338*/ 	.word	0x000000ff
        /*033c*/ 	.word	0x00000128
        /*0340*/ 	.short	0x0100
        /*0342*/ 	.byte	0x05
	.zero		1


	//   ....[38]....
        /*0344*/ 	.word	0x00000b70
        /*0348*/ 	.word	0x000000ff
        /*034c*/ 	.word	0x00000130
        /*0350*/ 	.short	0x0100
        /*0352*/ 	.byte	0x05
	.zero		1


	//   ....[39]....
        /*0354*/ 	.word	0x00000b80
        /*0358*/ 	.word	0x000000ff
        /*035c*/ 	.word	0x00000140
        /*0360*/ 	.short	0x0100
        /*0362*/ 	.byte	0x05
	.zero		1


	//   ....[40]....
        /*0364*/ 	.word	0x00000b90
        /*0368*/ 	.word	0x000000ff
        /*036c*/ 	.word	0x00000138
        /*0370*/ 	.short	0x0100
        /*0372*/ 	.byte	0x05
	.zero		1


	//   ....[41]....
        /*0374*/ 	.word	0x00000ba0
        /*0378*/ 	.word	0x000000ff
        /*037c*/ 	.word	0x00000148
        /*0380*/ 	.short	0x0100
        /*0382*/ 	.byte	0x05
	.zero		1


	//   ....[42]....
        /*0384*/ 	.word	0x00000cd0
        /*0388*/ 	.word	0x000000ff
        /*038c*/ 	.word	0x00000150
        /*0390*/ 	.short	0x0100
        /*0392*/ 	.byte	0x06
	.zero		1


	//   ....[43]....
        /*0394*/ 	.word	0x00000ce0
        /*0398*/ 	.word	0x000000ff
        /*039c*/ 	.word	0x00000170
        /*03a0*/ 	.short	0x0100
        /*03a2*/ 	.byte	0x06
	.zero		1


	//   ....[44]....
        /*03a4*/ 	.word	0x00000cf0
        /*03a8*/ 	.word	0x000000ff
        /*03ac*/ 	.word	0x00000158
        /*03b0*/ 	.short	0x0100
        /*03b2*/ 	.byte	0x06
	.zero		1


	//   ....[45]....
        /*03b4*/ 	.word	0x00000d00
        /*03b8*/ 	.word	0x000000ff
        /*03bc*/ 	.word	0x00000178
        /*03c0*/ 	.short	0x0100
        /*03c2*/ 	.byte	0x06
	.zero		1


	//   ....[46]....
        /*03c4*/ 	.word	0x00000d10
        /*03c8*/ 	.word	0x000000ff
        /*03cc*/ 	.word	0x00000160
        /*03d0*/ 	.short	0x0100
        /*03d2*/ 	.byte	0x06
	.zero		1


	//   ....[47]....
        /*03d4*/ 	.word	0x00000d20
        /*03d8*/ 	.word	0x000000ff
        /*03dc*/ 	.word	0x00000180
        /*03e0*/ 	.short	0x0100
        /*03e2*/ 	.byte	0x06
	.zero		1


	//   ....[48]....
        /*03e4*/ 	.word	0x00000d30
        /*03e8*/ 	.word	0x000000ff
        /*03ec*/ 	.word	0x00000168
        /*03f0*/ 	.short	0x0100
        /*03f2*/ 	.byte	0x06
	.zero		1


	//   ....[49]....
        /*03f4*/ 	.word	0x00000d40
        /*03f8*/ 	.word	0x000000ff
        /*03fc*/ 	.word	0x00000188
        /*0400*/ 	.short	0x0100
        /*0402*/ 	.byte	0x06
	.zero		1


	//   ....[50]....
        /*0404*/ 	.word	0x00000e30
        /*0408*/ 	.word	0x000000ff
        /*040c*/ 	.word	0x00000190
        /*0410*/ 	.short	0x0100
        /*0412*/ 	.byte	0x05
	.zero		1


	//   ....[51]....
        /*0414*/ 	.word	0x00000e40
        /*0418*/ 	.word	0x000000ff
        /*041c*/ 	.word	0x000001a0
        /*0420*/ 	.short	0x0100
        /*0422*/ 	.byte	0x05
	.zero		1


	//   ....[52]....
        /*0424*/ 	.word	0x00000e50
        /*0428*/ 	.word	0x000000ff
        /*042c*/ 	.word	0x00000198
        /*0430*/ 	.short	0x0100
        /*0432*/ 	.byte	0x05
	.zero		1


	//   ....[53]....
        /*0434*/ 	.word	0x00000e60
        /*0438*/ 	.word	0x000000ff
        /*043c*/ 	.word	0x000001a8
        /*0440*/ 	.short	0x0100
        /*0442*/ 	.byte	0x05
	.zero		1


	//   ....[54]....
        /*0444*/ 	.word	0x00001730
        /*0448*/ 	.word	0x00000003
        /*044c*/ 	.word	0x000001a0
        /*0450*/ 	.short	0x010a
        /*0452*/ 	.byte	0xff
	.zero		1


	//   ....[55]....
        /*0454*/ 	.word	0x00001760
        /*0458*/ 	.word	0x00000003
        /*045c*/ 	.word	0x00000190
        /*0460*/ 	.short	0x0101
        /*0462*/ 	.byte	0xff
	.zero		1


	//   ....[56]....
        /*0464*/ 	.word	0x00001830
        /*0468*/ 	.word	0x000000ff
        /*046c*/ 	.word	0x00000088
        /*0470*/ 	.short	0x010a
        /*0472*/ 	.byte	0x08
	.zero		1


	//   ....[57]....
        /*0474*/ 	.word	0x000018d0
        /*0478*/ 	.word	0x000000ff
        /*047c*/ 	.word	0x00000088
        /*0480*/ 	.short	0x010a
        /*0482*/ 	.byte	0x21
	.zero		1


	//   ....[58]....
        /*0484*/ 	.word	0x00001a20
        /*0488*/ 	.word	0x000000ff
        /*048c*/ 	.word	0x00000088
        /*0490*/ 	.short	0x010a
        /*0492*/ 	.byte	0x08
	.zero		1


	//   ....[59]....
        /*0494*/ 	.word	0x00001b30
        /*0498*/ 	.word	0x000000ff
        /*049c*/ 	.word	0x00000128
        /*04a0*/ 	.short	0x0101
        /*04a2*/ 	.byte	0x04
	.zero		1


	//   ....[60]....
        /*04a4*/ 	.word	0x00001b50
        /*04a8*/ 	.word	0x000000ff
        /*04ac*/ 	.word	0x00000088
        /*04b0*/ 	.short	0x010a
        /*04b2*/ 	.byte	0x08
	.zero		1


	//   ....[61]....
        /*04b4*/ 	.word	0x00001bd0
        /*04b8*/ 	.word	0x000000ff
        /*04bc*/ 	.word	0x00000088
        /*04c0*/ 	.short	0x010a
        /*04c2*/ 	.byte	0x11
	.zero		1


	//   ....[62]....
        /*04c4*/ 	.word	0x00001d20
        /*04c8*/ 	.word	0x000000ff
        /*04cc*/ 	.word	0x00000088
        /*04d0*/ 	.short	0x010a
        /*04d2*/ 	.byte	0x08
	.zero		1


	//   ....[63]....
        /*04d4*/ 	.word	0x00001e60
        /*04d8*/ 	.word	0x00000002
        /*04dc*/ 	.word	0x00000130
        /*04e0*/ 	.short	0x010a
        /*04e2*/ 	.byte	0xff
	.zero		1


	//   ....[64]....
        /*04e4*/ 	.word	0x00001f20
        /*04e8*/ 	.word	0x00000002
        /*04ec*/ 	.word	0x00000000
        /*04f0*/ 	.short	0x0101
        /*04f2*/ 	.byte	0xff
	.zero		1


	//   ....[65]....
        /*04f4*/ 	.word	0x00002480
        /*04f8*/ 	.word	0x000000ff
        /*04fc*/ 	.word	0x00000000
        /*0500*/ 	.short	0x010a
        /*0502*/ 	.byte	0x05
	.zero		1


	//   ....[66]....
        /*0504*/ 	.word	0x00002510
        /*0508*/ 	.word	0x000000ff
        /*050c*/ 	.word	0x00000000
        /*0510*/ 	.short	0x010a
        /*0512*/ 	.byte	0x05
	.zero		1


	//   ....[67]....
        /*0514*/ 	.word	0x000025a0
        /*0518*/ 	.word	0x000000ff
        /*051c*/ 	.word	0x00000000
        /*0520*/ 	.short	0x010a
        /*0522*/ 	.byte	0x05
	.zero		1


	//   ....[68]....
        /*0524*/ 	.word	0x00002630
        /*0528*/ 	.word	0x000000ff
        /*052c*/ 	.word	0x00000000
        /*0530*/ 	.short	0x010a
        /*0532*/ 	.byte	0x05
	.zero		1


	//   ....[69]....
        /*0534*/ 	.word	0x000026c0
        /*0538*/ 	.word	0x000000ff
        /*053c*/ 	.word	0x00000000
        /*0540*/ 	.short	0x010a
        /*0542*/ 	.byte	0x05
	.zero		1


	//   ....[70]....
        /*0544*/ 	.word	0x00002750
        /*0548*/ 	.word	0x000000ff
        /*054c*/ 	.word	0x00000000
        /*0550*/ 	.short	0x010a
        /*0552*/ 	.byte	0x05
	.zero		1


	//   ....[71]....
        /*0554*/ 	.word	0x000027e0
        /*0558*/ 	.word	0x000000ff
        /*055c*/ 	.word	0x00000000
        /*0560*/ 	.short	0x010a
        /*0562*/ 	.byte	0x05
	.zero		1


	//   ....[72]....
        /*0564*/ 	.word	0x00002870
        /*0568*/ 	.word	0x000000ff
        /*056c*/ 	.word	0x00000000
        /*0570*/ 	.short	0x010a
        /*0572*/ 	.byte	0x05
	.zero		1


	//   ....[73]....
        /*0574*/ 	.word	0x00002900
        /*0578*/ 	.word	0x000000ff
        /*057c*/ 	.word	0x00000000
        /*0580*/ 	.short	0x010a
        /*0582*/ 	.byte	0x05
	.zero		1


	//   ....[74]....
        /*0584*/ 	.word	0x00002990
        /*0588*/ 	.word	0x000000ff
        /*058c*/ 	.word	0x00000000
        /*0590*/ 	.short	0x010a
        /*0592*/ 	.byte	0x05
	.zero		1


	//   ....[75]....
        /*0594*/ 	.word	0x00002a20
        /*0598*/ 	.word	0x000000ff
        /*059c*/ 	.word	0x00000000
        /*05a0*/ 	.short	0x010a
        /*05a2*/ 	.byte	0x05
	.zero		1


	//   ....[76]....
        /*05a4*/ 	.word	0x00002ab0
        /*05a8*/ 	.word	0x000000ff
        /*05ac*/ 	.word	0x00000000
        /*05b0*/ 	.short	0x010a
        /*05b2*/ 	.byte	0x05
	.zero		1


	//   ....[77]....
        /*05b4*/ 	.word	0x00002b40
        /*05b8*/ 	.word	0x000000ff
        /*05bc*/ 	.word	0x00000000
        /*05c0*/ 	.short	0x010a
        /*05c2*/ 	.byte	0x05
	.zero		1


	//   ....[78]....
        /*05c4*/ 	.word	0x00002bd0
        /*05c8*/ 	.word	0x000000ff
        /*05cc*/ 	.word	0x00000000
        /*05d0*/ 	.short	0x010a
        /*05d2*/ 	.byte	0x05
	.zero		1


	//   ....[79]....
        /*05d4*/ 	.word	0x00002c60
        /*05d8*/ 	.word	0x000000ff
        /*05dc*/ 	.word	0x00000000
        /*05e0*/ 	.short	0x010a
        /*05e2*/ 	.byte	0x05
	.zero		1


	//   ....[80]....
        /*05e4*/ 	.word	0x00002cf0
        /*05e8*/ 	.word	0x000000ff
        /*05ec*/ 	.word	0x00000000
        /*05f0*/ 	.short	0x010a
        /*05f2*/ 	.byte	0x05
	.zero		1


	//   ....[81]....
        /*05f4*/ 	.word	0x00002d90
        /*05f8*/ 	.word	0x00000000
        /*05fc*/ 	.word	0x00000000
        /*0600*/ 	.short	0x010a
        /*0602*/ 	.byte	0xff
	.zero		1


	//   ....[82]....
        /*0604*/ 	.word	0x00002eb0
        /*0608*/ 	.word	0x00000000
        /*060c*/ 	.word	0x00000190
        /*0610*/ 	.short	0x010a
        /*0612*/ 	.byte	0xff
	.zero		1


	//   ....[83]....
        /*0614*/ 	.word	0x00002f10
        /*0618*/ 	.word	0x00000004
        /*061c*/ 	.word	0x00000000
        /*0620*/ 	.short	0x0101
        /*0622*/ 	.byte	0xff
	.zero		1


	//   ....[84]....
        /*0624*/ 	.word	0x00002f30
        /*0628*/ 	.word	0x000000ff
        /*062c*/ 	.word	0x00000140
        /*0630*/ 	.short	0x010a
        /*0632*/ 	.byte	0x05
	.zero		1


	//   ....[85]....
        /*0634*/ 	.word	0x00003050
        /*0638*/ 	.word	0x00000000
        /*063c*/ 	.word	0x00000130
        /*0640*/ 	.short	0x010a
        /*0642*/ 	.byte	0xff
	.zero		1


	//   ....[86]....
        /*0644*/ 	.word	0x00003160
        /*0648*/ 	.word	0x00000000
        /*064c*/ 	.word	0x00000000
        /*0650*/ 	.short	0x0101
        /*0652*/ 	.byte	0xff
	.zero		1


	//   ....[87]....
        /*0654*/ 	.word	0x000031f0
        /*0658*/ 	.word	0x000000ff
        /*065c*/ 	.word	0x00000140
        /*0660*/ 	.short	0x0106
        /*0662*/ 	.byte	0x05
	.zero		1


	//   ....[88]....
        /*0664*/ 	.word	0x00003210
        /*0668*/ 	.word	0x000000ff
        /*066c*/ 	.word	0x00000140
        /*0670*/ 	.short	0x010a
        /*0672*/ 	.byte	0x05
	.zero		1


	//   ....[89]....
        /*0674*/ 	.word	0x000032a0
        /*0678*/ 	.word	0x000000ff
        /*067c*/ 	.word	0x00000140
        /*0680*/ 	.short	0x0106
        /*0682*/ 	.byte	0x04
	.zero		1


	//   ....[90]....
        /*0684*/ 	.word	0x000032e0
        /*0688*/ 	.word	0x00000000
        /*068c*/ 	.word	0x00000140
        /*0690*/ 	.short	0x010a
        /*0692*/ 	.byte	0xff
	.zero		1


	//   ....[91]....
        /*0694*/ 	.word	0x000037d0
        /*0698*/ 	.word	0x00000000
        /*069c*/ 	.word	0x00000130
        /*06a0*/ 	.short	0x010a
        /*06a2*/ 	.byte	0xff
	.zero		1


	//   ....[92]....
        /*06a4*/ 	.word	0x000038e0
        /*06a8*/ 	.word	0x00000003
        /*06ac*/ 	.word	0x00000000
        /*06b0*/ 	.short	0x0101
        /*06b2*/ 	.byte	0xff
	.zero		1


	//   ....[93]....
        /*06b4*/ 	.word	0x000038f0
        /*06b8*/ 	.word	0x000000ff
        /*06bc*/ 	.word	0x00000000
        /*06c0*/ 	.short	0x010a
        /*06c2*/ 	.byte	0x04
	.zero		1


	//   ....[94]....
        /*06c4*/ 	.word	0x00003910
        /*06c8*/ 	.word	0x000000ff
        /*06cc*/ 	.word	0x00000170
        /*06d0*/ 	.short	0x010a
        /*06d2*/ 	.byte	0x08
	.zero		1


	//   ....[95]....
        /*06d4*/ 	.word	0x000039e0
        /*06d8*/ 	.word	0x000000ff
        /*06dc*/ 	.word	0x00000000
        /*06e0*/ 	.short	0x010a
        /*06e2*/ 	.byte	0x07
	.zero		1


	//   ....[96]....
        /*06e4*/ 	.word	0x00003b20
        /*06e8*/ 	.word	0x000000ff
        /*06ec*/ 	.word	0x00000000
        /*06f0*/ 	.short	0x010a
        /*06f2*/ 	.byte	0x04
	.zero		1


	//   ....[97]....
        /*06f4*/ 	.word	0x00003d10
        /*06f8*/ 	.word	0x000000ff
        /*06fc*/ 	.word	0x00000000
        /*0700*/ 	.short	0x010a
        /*0702*/ 	.byte	0x05
	.zero		1


	//   ....[98]....
        /*0704*/ 	.word	0x00003da0
        /*0708*/ 	.word	0x000000ff
        /*070c*/ 	.word	0x00000000
        /*0710*/ 	.short	0x010a
        /*0712*/ 	.byte	0x05
	.zero		1


	//   ....[99]....
        /*0714*/ 	.word	0x00003e30
        /*0718*/ 	.word	0x000000ff
        /*071c*/ 	.word	0x00000000
        /*0720*/ 	.short	0x010a
        /*0722*/ 	.byte	0x05
	.zero		1


	//   ....[100]....
        /*0724*/ 	.word	0x00003ec0
        /*0728*/ 	.word	0x000000ff
        /*072c*/ 	.word	0x00000000
        /*0730*/ 	.short	0x010a
        /*0732*/ 	.byte	0x07
	.zero		1


	//   ....[101]....
        /*0734*/ 	.word	0x00004300
        /*0738*/ 	.word	0x00000000
        /*073c*/ 	.word	0x00000130
        /*0740*/ 	.short	0x010a
        /*0742*/ 	.byte	0xff
	.zero		1


	//   ....[102]....
        /*0744*/ 	.word	0x000043f0
        /*0748*/ 	.word	0x00000000
        /*074c*/ 	.word	0x00000000
        /*0750*/ 	.short	0x0101
        /*0752*/ 	.byte	0xff
	.zero		1


	//   ....[103]....
        /*0754*/ 	.word	0x00004710
        /*0758*/ 	.word	0x000000ff
        /*075c*/ 	.word	0x00000128
        /*0760*/ 	.short	0x010a
        /*0762*/ 	.byte	0x06
	.zero		1


	//   ....[104]....
        /*0764*/ 	.word	0x00004890
        /*0768*/ 	.word	0x000000ff
        /*076c*/ 	.word	0x00000118
        /*0770*/ 	.short	0x010a
        /*0772*/ 	.byte	0x06
	.zero		1


	//   ....[105]....
        /*0774*/ 	.word	0x00004bc0
        /*0778*/ 	.word	0x000000ff
        /*077c*/ 	.word	0x00000110
        /*0780*/ 	.short	0x010b
        /*0782*/ 	.byte	0x06
	.zero		1


	//   ....[106]....
        /*0784*/ 	.word	0x00004be0
        /*0788*/ 	.word	0x000000ff
        /*078c*/ 	.word	0x00000000
        /*0790*/ 	.short	0x0101
        /*0792*/ 	.byte	0x25
	.zero		1


	//   ....[107]....
        /*0794*/ 	.word	0x00004c20
        /*0798*/ 	.word	0x00000000
        /*079c*/ 	.word	0x00000118
        /*07a0*/ 	.short	0x010a
        /*07a2*/ 	.byte	0xff
	.zero		1


	//   ....[108]....
        /*07a4*/ 	.word	0x00004f50
        /*07a8*/ 	.word	0x00000000
        /*07ac*/ 	.word	0x00000130
        /*07b0*/ 	.short	0x010a
        /*07b2*/ 	.byte	0xff
	.zero		1


	//   ....[109]....
        /*07b4*/ 	.word	0x00005060
        /*07b8*/ 	.word	0x00000000
        /*07bc*/ 	.word	0x00000000
        /*07c0*/ 	.short	0x0101
        /*07c2*/ 	.byte	0xff
	.zero		1


	//   ....[110]....
        /*07c4*/ 	.word	0x00005a00
        /*07c8*/ 	.word	0x000000ff
        /*07cc*/ 	.word	0x00000110
        /*07d0*/ 	.short	0x010a
        /*07d2*/ 	.byte	0x2b
	.zero		1


	//   ....[111]....
        /*07d4*/ 	.word	0x00005a10
        /*07d8*/ 	.word	0x0000009c
        /*07dc*/ 	.word	0x00000150
        /*07e0*/ 	.short	0x010a
        /*07e2*/ 	.byte	0xff
	.zero		1


	//   ....[112]....
        /*07e4*/ 	.word	0x00005ba0
        /*07e8*/ 	.word	0x000000ff
        /*07ec*/ 	.word	0x00000110
        /*07f0*/ 	.short	0x010a
        /*07f2*/ 	.byte	0x2b
	.zero		1


	//   ....[113]....
        /*07f4*/ 	.word	0x00005ca0
        /*07f8*/ 	.word	0x000000ff
        /*07fc*/ 	.word	0x00000000
        /*0800*/ 	.short	0x0101
        /*0802*/ 	.byte	0x04
	.zero		1


	//   ....[114]....
        /*0804*/ 	.word	0x00005d00
        /*0808*/ 	.word	0x0000009c
        /*080c*/ 	.word	0x00000150
        /*0810*/ 	.short	0x010a
        /*0812*/ 	.byte	0xff
	.zero		1


	//   ....[115]....
        /*0814*/ 	.word	0x000060c0
        /*0818*/ 	.word	0x000000ff
        /*081c*/ 	.word	0x00000000
        /*0820*/ 	.short	0x0101
        /*0822*/ 	.byte	0x05
	.zero		1


	//   ....[116]....
        /*0824*/ 	.word	0x00007170
        /*0828*/ 	.word	0x00000003
        /*082c*/ 	.word	0x000001a0
        /*0830*/ 	.short	0x010a
        /*0832*/ 	.byte	0xff
	.zero		1


	//   ....[117]....
        /*0834*/ 	.word	0x000071d0
        /*0838*/ 	.word	0x00000002
        /*083c*/ 	.word	0x00000088
        /*0840*/ 	.short	0x010a
        /*0842*/ 	.byte	0xff
	.zero		1


	//   ....[118]....
        /*0844*/ 	.word	0x00007230
        /*0848*/ 	.word	0x00000002
        /*084c*/ 	.word	0x00000088
        /*0850*/ 	.short	0x010a
        /*0852*/ 	.byte	0xff
	.zero		1


	//   ....[119]....
        /*0854*/ 	.word	0x00007280
        /*0858*/ 	.word	0x00000002
        /*085c*/ 	.word	0x00000130
        /*0860*/ 	.short	0x010a
        /*0862*/ 	.byte	0xff
	.zero		1


	//   ....[120]....
        /*0864*/ 	.word	0x000072e0
        /*0868*/ 	.word	0x00000000
        /*086c*/ 	.word	0x00000000
        /*0870*/ 	.short	0x010a
        /*0872*/ 	.byte	0xff
	.zero		1


	//   ....[121]....
        /*0874*/ 	.word	0x00007340
        /*0878*/ 	.word	0x00000000
        /*087c*/ 	.word	0x00000000
        /*0880*/ 	.short	0x010a
        /*0882*/ 	.byte	0xff
	.zero		1


	//   ....[122]....
        /*0884*/ 	.word	0x000073a0
        /*0888*/ 	.word	0x00000000
        /*088c*/ 	.word	0x00000000
        /*0890*/ 	.short	0x010a
        /*0892*/ 	.byte	0xff
	.zero		1


	//   ....[123]....
        /*0894*/ 	.word	0x00007400
        /*0898*/ 	.word	0x00000000
        /*089c*/ 	.word	0x00000000
        /*08a0*/ 	.short	0x010a
        /*08a2*/ 	.byte	0xff
	.zero		1


	//   ....[124]....
        /*08a4*/ 	.word	0x00007460
        /*08a8*/ 	.word	0x00000000
        /*08ac*/ 	.word	0x00000000
        /*08b0*/ 	.short	0x010a
        /*08b2*/ 	.byte	0xff
	.zero		1


	//   ....[125]....
        /*08b4*/ 	.word	0x000074c0
        /*08b8*/ 	.word	0x00000000
        /*08bc*/ 	.word	0x00000000
        /*08c0*/ 	.short	0x010a
        /*08c2*/ 	.byte	0xff
	.zero		1


	//   ....[126]....
        /*08c4*/ 	.word	0x00007520
        /*08c8*/ 	.word	0x00000000
        /*08cc*/ 	.word	0x00000000
        /*08d0*/ 	.short	0x010a
        /*08d2*/ 	.byte	0xff
	.zero		1


	//   ....[127]....
        /*08d4*/ 	.word	0x00007580
        /*08d8*/ 	.word	0x00000000
        /*08dc*/ 	.word	0x00000000
        /*08e0*/ 	.short	0x010a
        /*08e2*/ 	.byte	0xff
	.zero		1


	//   ....[128]....
        /*08e4*/ 	.word	0x000075e0
        /*08e8*/ 	.word	0x00000000
        /*08ec*/ 	.word	0x00000000
        /*08f0*/ 	.short	0x010a
        /*08f2*/ 	.byte	0xff
	.zero		1


	//   ....[129]....
        /*08f4*/ 	.word	0x00007640
        /*08f8*/ 	.word	0x00000000
        /*08fc*/ 	.word	0x00000000
        /*0900*/ 	.short	0x010a
        /*0902*/ 	.byte	0xff
	.zero		1


	//   ....[130]....
        /*0904*/ 	.word	0x000076a0
        /*0908*/ 	.word	0x00000000
        /*090c*/ 	.word	0x00000000
        /*0910*/ 	.short	0x010a
        /*0912*/ 	.byte	0xff
	.zero		1


	//   ....[131]....
        /*0914*/ 	.word	0x00007700
        /*0918*/ 	.word	0x00000000
        /*091c*/ 	.word	0x00000000
        /*0920*/ 	.short	0x010a
        /*0922*/ 	.byte	0xff
	.zero		1


	//   ....[132]....
        /*0924*/ 	.word	0x00007760
        /*0928*/ 	.word	0x00000000
        /*092c*/ 	.word	0x00000000
        /*0930*/ 	.short	0x010a
        /*0932*/ 	.byte	0xff
	.zero		1


	//   ....[133]....
        /*0934*/ 	.word	0x000077c0
        /*0938*/ 	.word	0x00000000
        /*093c*/ 	.word	0x00000000
        /*0940*/ 	.short	0x010a
        /*0942*/ 	.byte	0xff
	.zero		1


	//   ....[134]....
        /*0944*/ 	.word	0x00007820
        /*0948*/ 	.word	0x00000000
        /*094c*/ 	.word	0x00000000
        /*0950*/ 	.short	0x010a
        /*0952*/ 	.byte	0xff
	.zero		1


	//   ....[135]....
        /*0954*/ 	.word	0x00007880
        /*0958*/ 	.word	0x00000000
        /*095c*/ 	.word	0x00000000
        /*0960*/ 	.short	0x010a
        /*0962*/ 	.byte	0xff
	.zero		1


	//   ....[136]....
        /*0964*/ 	.word	0x000078d0
        /*0968*/ 	.word	0x00000000
        /*096c*/ 	.word	0x00000190
        /*0970*/ 	.short	0x010a
        /*0972*/ 	.byte	0xff
	.zero		1


	//   ....[137]....
        /*0974*/ 	.word	0x00007930
        /*0978*/ 	.word	0x00000000
        /*097c*/ 	.word	0x00000140
        /*0980*/ 	.short	0x010a
        /*0982*/ 	.byte	0xff
	.zero		1


	//   ....[138]....
        /*0984*/ 	.word	0x00007980
        /*0988*/ 	.word	0x00000000
        /*098c*/ 	.word	0x00000130
        /*0990*/ 	.short	0x010a
        /*0992*/ 	.byte	0xff
	.zero		1


	//   ....[139]....
        /*0994*/ 	.word	0x000079e0
        /*0998*/ 	.word	0x00000000
        /*099c*/ 	.word	0x00000140
        /*09a0*/ 	.short	0x010a
        /*09a2*/ 	.byte	0xff
	.zero		1


	//   ....[140]....
        /*09a4*/ 	.word	0x00007a30
        /*09a8*/ 	.word	0x00000000
        /*09ac*/ 	.word	0x00000130
        /*09b0*/ 	.short	0x010a
        /*09b2*/ 	.byte	0xff
	.zero		1


	//   ....[141]....
        /*09b4*/ 	.word	0x00007a90
        /*09b8*/ 	.word	0x00000003
        /*09bc*/ 	.word	0x00000170
        /*09c0*/ 	.short	0x010a
        /*09c2*/ 	.byte	0xff
	.zero		1


	//   ....[142]....
        /*09c4*/ 	.word	0x00007af0
        /*09c8*/ 	.word	0x00000000
        /*09cc*/ 	.word	0x00000000
        /*09d0*/ 	.short	0x010a
        /*09d2*/ 	.byte	0xff
	.zero		1


	//   ....[143]....
        /*09d4*/ 	.word	0x00007b50
        /*09d8*/ 	.word	0x00000000
        /*09dc*/ 	.word	0x00000000
        /*09e0*/ 	.short	0x010a
        /*09e2*/ 	.byte	0xff
	.zero		1


	//   ....[144]....
        /*09e4*/ 	.word	0x00007bb0
        /*09e8*/ 	.word	0x00000000
        /*09ec*/ 	.word	0x00000000
        /*09f0*/ 	.short	0x010a
        /*09f2*/ 	.byte	0xff
	.zero		1


	//   ....[145]....
        /*09f4*/ 	.word	0x00007c10
        /*09f8*/ 	.word	0x00000000
        /*09fc*/ 	.word	0x00000000
        /*0a00*/ 	.short	0x010a
        /*0a02*/ 	.byte	0xff
	.zero		1


	//   ....[146]....
        /*0a04*/ 	.word	0x00007c70
        /*0a08*/ 	.word	0x00000000
        /*0a0c*/ 	.word	0x00000000
        /*0a10*/ 	.short	0x010a
        /*0a12*/ 	.byte	0xff
	.zero		1


	//   ....[147]....
        /*0a14*/ 	.word	0x00007cc0
        /*0a18*/ 	.word	0x00000000
        /*0a1c*/ 	.word	0x00000130
        /*0a20*/ 	.short	0x010a
        /*0a22*/ 	.byte	0xff
	.zero		1


	//   ....[148]....
        /*0a24*/ 	.word	0x00007d20
        /*0a28*/ 	.word	0x00000000
        /*0a2c*/ 	.word	0x00000128
        /*0a30*/ 	.short	0x010a
        /*0a32*/ 	.byte	0xff
	.zero		1


	//   ....[149]....
        /*0a34*/ 	.word	0x00007d80
        /*0a38*/ 	.word	0x00000003
        /*0a3c*/ 	.word	0x00000118
        /*0a40*/ 	.short	0x010a
        /*0a42*/ 	.byte	0xff
	.zero		1


	//   ....[150]....
        /*0a44*/ 	.word	0x00007dd0
        /*0a48*/ 	.word	0x00000000
        /*0a4c*/ 	.word	0x00000130
        /*0a50*/ 	.short	0x010a
        /*0a52*/ 	.byte	0xff
	.zero		1


	//   ....[151]....
        /*0a54*/ 	.word	0x00007e30
        /*0a58*/ 	.word	0x00000000
        /*0a5c*/ 	.word	0x00000110
        /*0a60*/ 	.short	0x010a
        /*0a62*/ 	.byte	0xff
	.zero		1


	//   ....[152]....
        /*0a64*/ 	.word	0x00007e80
        /*0a68*/ 	.word	0x0000009c
        /*0a6c*/ 	.word	0x00000150
        /*0a70*/ 	.short	0x010a
        /*0a72*/ 	.byte	0xff
	.zero		1


	//----- nvinfo : EIATTR_NUM_MBARRIERS
	.align		4
.L_47:
        /*0a74*/ 	.byte	0x03, 0x38
        /*0a76*/ 	.short	0x0036


	//----- nvinfo : EIATTR_EXIT_INSTR_OFFSETS
	.align		4
        /*0a78*/ 	.byte	0x04, 0x1c
        /*0a7a*/ 	.short	(.L_49 - .L_48)


	//   ....[0]....
.L_48:
        /*0a7c*/ 	.word	0x00002dc0


	//   ....[1]....
        /*0a80*/ 	.word	0x000032b0


	//   ....[2]....
        /*0a84*/ 	.word	0x00003310


	//   ....[3]....
        /*0a88*/ 	.word	0x00004120


	//   ....[4]....
        /*0a8c*/ 	.word	0x00004c50


	//   ....[5]....
        /*0a90*/ 	.word	0x00004c90


	//   ....[6]....
        /*0a94*/ 	.word	0x00007160


	//----- nvinfo : EIATTR_MAX_THREADS
	.align		4
.L_49:
        /*0a98*/ 	.byte	0x04, 0x05
        /*0a9a*/ 	.short	(.L_51 - .L_50)
.L_50:
        /*0a9c*/ 	.word	0x00000100
        /*0aa0*/ 	.word	0x00000001
        /*0aa4*/ 	.word	0x00000001


	//----- nvinfo : EIATTR_CRS_STACK_SIZE
	.align		4
.L_51:
        /*0aa8*/ 	.byte	0x04, 0x1e
        /*0aaa*/ 	.short	(.L_53 - .L_52)
.L_52:
        /*0aac*/ 	.word	0x00000000


	//----- nvinfo : EIATTR_CBANK_PARAM_SIZE
	.align		4
.L_53:
        /*0ab0*/ 	.byte	0x03, 0x19
        /*0ab2*/ 	.short	0x0800


	//----- nvinfo : EIATTR_PARAM_CBANK
	.align		4
        /*0ab4*/ 	.byte	0x04, 0x0a
        /*0ab6*/ 	.short	(.L_55 - .L_54)
	.align		4
.L_54:
        /*0ab8*/ 	.word	index@(.nv.constant0._ZN7cutlass13device_kernelINS_4gemm6kernel13GemmUniversalIN4cute5tupleIJiiiiEEENS1_10collective13CollectiveMmaINS1_35MainloopSm100TmaUmmaWarpSpecializedILi17ELi2ELi4ENS5_IJNS4_1CILi1EEESB_SB_EEEEENS5_IJNSA_ILi128EEENSA_ILi64EEESF_EEENS_12float_e4m3_tENS5_IJlSB_lEEESH_NS5_IJSB_llEEENS4_8TiledMMAINS4_8MMA_AtomIJNS4_10MMA_TraitsINS4_19SM100_MMA_F8F6F4_SSEJSH_SH_fSE_SF_NS4_17integral_constantINS4_4UMMA5MajorELSQ_0EEENSO_ISQ_LSQ_1EEENSO_INSP_7ScaleInELST_0EEESU_EEEEEENS4_6LayoutISC_NS5_IJNSA_ILi0EEESY_SY_EEEEENS5_IJNS4_10UnderscoreES11_S11_EEEEENS4_13SM90_TMA_LOADENS4_14ComposedLayoutINS4_7SwizzleILi2ELi4ELi3EEENS4_18smem_ptr_flag_bitsILi8EEENSX_INS5_IJNSA_ILi8EEESF_EEENS5_IJSF_SB_EEEEEEEvNS4_8identityES14_NS15_IS17_S19_NSX_INS5_IJSF_S1A_EEENS5_IJSB_SF_EEEEEEEvS1F_EENS_8epilogue10collective18CollectiveEpilogueINS1L_23Sm100TmaWarpSpecializedILi1ELi1ELi64ELb0ELb0EEEJSG_NS5_IJNSX_ISE_SB_EENSX_ISF_SB_EEEEESH_SI_SH_SI_NS1L_6fusion15FusionCallbacksIS1P_NS1T_17LinearCombinationISH_fSH_fLNS_15FloatRoundStyleE2EEESG_S1S_JEEENS4_5SM1004TMEM4LOAD26SM100_TMEM_LOAD_32dp32b64xES14_S1E_NS4_39AutoVectorizingCopyWithAssumedAlignmentILi128EEENS4_14SM90_TMA_STOREES1E_S24_S24_EEEvvEEEEvNT_6ParamsE)
        /*0abc*/ 	.short	0x0380
        /*0abe*/ 	.short	0x0800


	//----- nvinfo : EIATTR_SW_WAR
	.align		4
.L_55:
        /*0ac0*/ 	.byte	0x04, 0x36
        /*0ac2*/ 	.short	(.L_57 - .L_56)
.L_56:
        /*0ac4*/ 	.word	0x00000008
.L_57:


//--------------------- .nv.callgraph             --------------------------
	.section	.nv.callgraph,"",@"SHT_CUDA_CALLGRAPH"
	.align	4
	.sectionentsize	8
	.align		4
        /*0000*/ 	.word	0x00000000
	.align		4
        /*0004*/ 	.word	0xffffffff
	.align		4
        /*0008*/ 	.word	index@(_ZN7cutlass13device_kernelINS_4gemm6kernel13GemmUniversalIN4cute5tupleIJiiiiEEENS1_10collective13CollectiveMmaINS1_35MainloopSm100TmaUmmaWarpSpecializedILi17ELi2ELi4ENS5_IJNS4_1CILi1EEESB_SB_EEEEENS5_IJNSA_ILi128EEENSA_ILi64EEESF_EEENS_12float_e4m3_tENS5_IJlSB_lEEESH_NS5_IJSB_llEEENS4_8TiledMMAINS4_8MMA_AtomIJNS4_10MMA_TraitsINS4_19SM100_MMA_F8F6F4_SSEJSH_SH_fSE_SF_NS4_17integral_constantINS4_4UMMA5MajorELSQ_0EEENSO_ISQ_LSQ_1EEENSO_INSP_7ScaleInELST_0EEESU_EEEEEENS4_6LayoutISC_NS5_IJNSA_ILi0EEESY_SY_EEEEENS5_IJNS4_10UnderscoreES11_S11_EEEEENS4_13SM90_TMA_LOADENS4_14ComposedLayoutINS4_7SwizzleILi2ELi4ELi3EEENS4_18smem_ptr_flag_bitsILi8EEENSX_INS5_IJNSA_ILi8EEESF_EEENS5_IJSF_SB_EEEEEEEvNS4_8identityES14_NS15_IS17_S19_NSX_INS5_IJSF_S1A_EEENS5_IJSB_SF_EEEEEEEvS1F_EENS_8epilogue10collective18CollectiveEpilogueINS1L_23Sm100TmaWarpSpecializedILi1ELi1ELi64ELb0ELb0EEEJSG_NS5_IJNSX_ISE_SB_EENSX_ISF_SB_EEEEESH_SI_SH_SI_NS1L_6fusion15FusionCallbacksIS1P_NS1T_17LinearCombinationISH_fSH_fLNS_15FloatRoundStyleE2EEESG_S1S_JEEENS4_5SM1004TMEM4LOAD26SM100_TMEM_LOAD_32dp32b64xES14_S1E_NS4_39AutoVectorizingCopyWithAssumedAlignmentILi128EEENS4_14SM90_TMA_STOREES1E_S24_S24_EEEvvEEEEvNT_6ParamsE)
	.align		4
        /*000c*/ 	.word	index@(__assertfail)
	.align		4
        /*0010*/ 	.word	0x00000000
	.align		4
        /*0014*/ 	.word	0xfffffffe
	.align		4
        /*0018*/ 	.word	0x00000000
	.align		4
        /*001c*/ 	.word	0xfffffffd
	.align		4
        /*0020*/ 	.word	0x00000000
	.align		4
        /*0024*/ 	.word	0xfffffffc


//--------------------- .nv.constant4             --------------------------
	.section	.nv.constant4,"a",@progbits
	.align	8
	.align		8
.nv.constant4:
        /*0000*/ 	.dword	__assertfail
	.align		8
        /*0008*/ 	.dword	__unnamed_1
	.align		8
        /*0010*/ 	.dword	__unnamed_2
	.align		8
        /*0018*/ 	.dword	_ZN40_INTERNAL_4cfb5150_4_k_cu_e743f8b2_340054cuda3std3__45__cpo5beginE
	.align		8
        /*0020*/ 	.dword	_ZN40_INTERNAL_4cfb5150_4_k_cu_e743f8b2_340054cuda3std3__45__cpo3endE
	.align		8
        /*0028*/ 	.dword	_ZN40_INTERNAL_4cfb5150_4_k_cu_e743f8b2_340054cuda3std3__45__cpo6cbeginE
	.align		8
        /*0030*/ 	.dword	_ZN40_INTERNAL_4cfb5150_4_k_cu_e743f8b2_340054cuda3std3__45__cpo4cendE
	.align		8
        /*0038*/ 	.dword	_ZN40_INTERNAL_4cfb5150_4_k_cu_e743f8b2_340054cuda3std3__442_GLOBAL__N__4cfb5150_4_k_cu_e743f8b2_340056ignoreE
	.align		8
        /*0040*/ 	.dword	_ZN40_INTERNAL_4cfb5150_4_k_cu_e743f8b2_340054cuda3std3__419piecewise_constructE
	.align		8
        /*0048*/ 	.dword	_ZN40_INTERNAL_4cfb5150_4_k_cu_e743f8b2_340054cuda3std3__48in_placeE
	.align		8
        /*0050*/ 	.dword	_ZN40_INTERNAL_4cfb5150_4_k_cu_e743f8b2_340054cuda3std6ranges3__45__cpo4swapE
	.align		8
        /*0058*/ 	.dword	_ZN40_INTERNAL_4cfb5150_4_k_cu_e743f8b2_340054cuda3std6ranges3__45__cpo9iter_moveE
	.align		8
        /*0060*/ 	.dword	_ZN40_INTERNAL_4cfb5150_4_k_cu_e743f8b2_340054cute7productE
	.align		8
        /*0068*/ 	.dword	_ZN40_INTERNAL_4cfb5150_4_k_cu_e743f8b2_340054cute1_E
	.align		8
        /*0070*/ 	.dword	$str$25
	.align		8
        /*0078*/ 	.dword	$str$26
	.align		8
        /*0080*/ 	.dword	$str$27
	.align		8
        /*0088*/ 	.dword	$str$28


//--------------------- .text._ZN7cutlass13device_kernelINS_4gemm6kernel13GemmUniversalIN4cute5tupleIJiiiiEEENS1_10collective13CollectiveMmaINS1_35MainloopSm100TmaUmmaWarpSpecializedILi17ELi2ELi4ENS5_IJNS4_1CILi1EEESB_SB_EEEEENS5_IJNSA_ILi128EEENSA_ILi64EEESF_EEENS_12float_e4m3_tENS5_IJlSB_lEEESH_NS5_IJSB_llEEENS4_8TiledMMAINS4_8MMA_AtomIJNS4_10MMA_TraitsINS4_19SM100_MMA_F8F6F4_SSEJSH_SH_fSE_SF_NS4_17integral_constantINS4_4UMMA5MajorELSQ_0EEENSO_ISQ_LSQ_1EEENSO_INSP_7ScaleInELST_0EEESU_EEEEEENS4_6LayoutISC_NS5_IJNSA_ILi0EEESY_SY_EEEEENS5_IJNS4_10UnderscoreES11_S11_EEEEENS4_13SM90_TMA_LOADENS4_14ComposedLayoutINS4_7SwizzleILi2ELi4ELi3EEENS4_18smem_ptr_flag_bitsILi8EEENSX_INS5_IJNSA_ILi8EEESF_EEENS5_IJSF_SB_EEEEEEEvNS4_8identityES14_NS15_IS17_S19_NSX_INS5_IJSF_S1A_EEENS5_IJSB_SF_EEEEEEEvS1F_EENS_8epilogue10collective18CollectiveEpilogueINS1L_23Sm100TmaWarpSpecializedILi1ELi1ELi64ELb0ELb0EEEJSG_NS5_IJNSX_ISE_SB_EENSX_ISF_SB_EEEEESH_SI_SH_SI_NS1L_6fusion15FusionCallbacksIS1P_NS1T_17LinearCombinationISH_fSH_fLNS_15FloatRoundStyleE2EEESG_S1S_JEEENS4_5SM1004TMEM4LOAD26SM100_TMEM_LOAD_32dp32b64xES14_S1E_NS4_39AutoVectorizingCopyWithAssumedAlignmentILi128EEENS4_14SM90_TMA_STOREES1E_S24_S24_EEEvvEEEEvNT_6ParamsE --------------------------
	.section	.text._ZN7cutlass13device_kernelINS_4gemm6kernel13GemmUniversalIN4cute5tupleIJiiiiEEENS1_10collective13CollectiveMmaINS1_35MainloopSm100TmaUmmaWarpSpecializedILi17ELi2ELi4ENS5_IJNS4_1CILi1EEESB_SB_EEEEENS5_IJNSA_ILi128EEENSA_ILi64EEESF_EEENS_12float_e4m3_tENS5_IJlSB_lEEESH_NS5_IJSB_llEEENS4_8TiledMMAINS4_8MMA_AtomIJNS4_10MMA_TraitsINS4_19SM100_MMA_F8F6F4_SSEJSH_SH_fSE_SF_NS4_17integral_constantINS4_4UMMA5MajorELSQ_0EEENSO_ISQ_LSQ_1EEENSO_INSP_7ScaleInELST_0EEESU_EEEEEENS4_6LayoutISC_NS5_IJNSA_ILi0EEESY_SY_EEEEENS5_IJNS4_10UnderscoreES11_S11_EEEEENS4_13SM90_TMA_LOADENS4_14ComposedLayoutINS4_7SwizzleILi2ELi4ELi3EEENS4_18smem_ptr_flag_bitsILi8EEENSX_INS5_IJNSA_ILi8EEESF_EEENS5_IJSF_SB_EEEEEEEvNS4_8identityES14_NS15_IS17_S19_NSX_INS5_IJSF_S1A_EEENS5_IJSB_SF_EEEEEEEvS1F_EENS_8epilogue10collective18CollectiveEpilogueINS1L_23Sm100TmaWarpSpecializedILi1ELi1ELi64ELb0ELb0EEEJSG_NS5_IJNSX_ISE_SB_EENSX_ISF_SB_EEEEESH_SI_SH_SI_NS1L_6fusion15FusionCallbacksIS1P_NS1T_17LinearCombinationISH_fSH_fLNS_15FloatRoundStyleE2EEESG_S1S_JEEENS4_5SM1004TMEM4LOAD26SM100_TMEM_LOAD_32dp32b64xES14_S1E_NS4_39AutoVectorizingCopyWithAssumedAlignmentILi128EEENS4_14SM90_TMA_STOREES1E_S24_S24_EEEvvEEEEvNT_6ParamsE,"ax",@progbits
	.align	128
.text._ZN7cutlass13device_kernelINS_4gemm6kernel13GemmUniversalIN4cute5tupleIJiiiiEEENS1_10collective13CollectiveMmaINS1_35MainloopSm100TmaUmmaWarpSpecializedILi17ELi2ELi4ENS5_IJNS4_1CILi1EEESB_SB_EEEEENS5_IJNSA_ILi128EEENSA_ILi64EEESF_EEENS_12float_e4m3_tENS5_IJlSB_lEEESH_NS5_IJSB_llEEENS4_8TiledMMAINS4_8MMA_AtomIJNS4_10MMA_TraitsINS4_19SM100_MMA_F8F6F4_SSEJSH_SH_fSE_SF_NS4_17integral_constantINS4_4UMMA5MajorELSQ_0EEENSO_ISQ_LSQ_1EEENSO_INSP_7ScaleInELST_0EEESU_EEEEEENS4_6LayoutISC_NS5_IJNSA_ILi0EEESY_SY_EEEEENS5_IJNS4_10UnderscoreES11_S11_EEEEENS4_13SM90_TMA_LOADENS4_14ComposedLayoutINS4_7SwizzleILi2ELi4ELi3EEENS4_18smem_ptr_flag_bitsILi8EEENSX_INS5_IJNSA_ILi8EEESF_EEENS5_IJSF_SB_EEEEEEEvNS4_8identityES14_NS15_IS17_S19_NSX_INS5_IJSF_S1A_EEENS5_IJSB_SF_EEEEEEEvS1F_EENS_8epilogue10collective18CollectiveEpilogueINS1L_23Sm100TmaWarpSpecializedILi1ELi1ELi64ELb0ELb0EEEJSG_NS5_IJNSX_ISE_SB_EENSX_ISF_SB_EEEEESH_SI_SH_SI_NS1L_6fusion15FusionCallbacksIS1P_NS1T_17LinearCombinationISH_fSH_fLNS_15FloatRoundStyleE2EEESG_S1S_JEEENS4_5SM1004TMEM4LOAD26SM100_TMEM_LOAD_32dp32b64xES14_S1E_NS4_39AutoVectorizingCopyWithAssumedAlignmentILi128EEENS4_14SM90_TMA_STOREES1E_S24_S24_EEEvvEEEEvNT_6ParamsE:
        .type           _ZN7cutlass13device_kernelINS_4gemm6kernel13GemmUniversalIN4cute5tupleIJiiiiEEENS1_10collective13CollectiveMmaINS1_35MainloopSm100TmaUmmaWarpSpecializedILi17ELi2ELi4ENS5_IJNS4_1CILi1EEESB_SB_EEEEENS5_IJNSA_ILi128EEENSA_ILi64EEESF_EEENS_12float_e4m3_tENS5_IJlSB_lEEESH_NS5_IJSB_llEEENS4_8TiledMMAINS4_8MMA_AtomIJNS4_10MMA_TraitsINS4_19SM100_MMA_F8F6F4_SSEJSH_SH_fSE_SF_NS4_17integral_constantINS4_4UMMA5MajorELSQ_0EEENSO_ISQ_LSQ_1EEENSO_INSP_7ScaleInELST_0EEESU_EEEEEENS4_6LayoutISC_NS5_IJNSA_ILi0EEESY_SY_EEEEENS5_IJNS4_10UnderscoreES11_S11_EEEEENS4_13SM90_TMA_LOADENS4_14ComposedLayoutINS4_7SwizzleILi2ELi4ELi3EEENS4_18smem_ptr_flag_bitsILi8EEENSX_INS5_IJNSA_ILi8EEESF_EEENS5_IJSF_SB_EEEEEEEvNS4_8identityES14_NS15_IS17_S19_NSX_INS5_IJSF_S1A_EEENS5_IJSB_SF_EEEEEEEvS1F_EENS_8epilogue10collective18CollectiveEpilogueINS1L_23Sm100TmaWarpSpecializedILi1ELi1ELi64ELb0ELb0EEEJSG_NS5_IJNSX_ISE_SB_EENSX_ISF_SB_EEEEESH_SI_SH_SI_NS1L_6fusion15FusionCallbacksIS1P_NS1T_17LinearCombinationISH_fSH_fLNS_15FloatRoundStyleE2EEESG_S1S_JEEENS4_5SM1004TMEM4LOAD26SM100_TMEM_LOAD_32dp32b64xES14_S1E_NS4_39AutoVectorizingCopyWithAssumedAlignmentILi128EEENS4_14SM90_TMA_STOREES1E_S24_S24_EEEvvEEEEvNT_6ParamsE,@function
        .size           _ZN7cutlass13device_kernelINS_4gemm6kernel13GemmUniversalIN4cute5tupleIJiiiiEEENS1_10collective13CollectiveMmaINS1_35MainloopSm100TmaUmmaWarpSpecializedILi17ELi2ELi4ENS5_IJNS4_1CILi1EEESB_SB_EEEEENS5_IJNSA_ILi128EEENSA_ILi64EEESF_EEENS_12float_e4m3_tENS5_IJlSB_lEEESH_NS5_IJSB_llEEENS4_8TiledMMAINS4_8MMA_AtomIJNS4_10MMA_TraitsINS4_19SM100_MMA_F8F6F4_SSEJSH_SH_fSE_SF_NS4_17integral_constantINS4_4UMMA5MajorELSQ_0EEENSO_ISQ_LSQ_1EEENSO_INSP_7ScaleInELST_0EEESU_EEEEEENS4_6LayoutISC_NS5_IJNSA_ILi0EEESY_SY_EEEEENS5_IJNS4_10UnderscoreES11_S11_EEEEENS4_13SM90_TMA_LOADENS4_14ComposedLayoutINS4_7SwizzleILi2ELi4ELi3EEENS4_18smem_ptr_flag_bitsILi8EEENSX_INS5_IJNSA_ILi8EEESF_EEENS5_IJSF_SB_EEEEEEEvNS4_8identityES14_NS15_IS17_S19_NSX_INS5_IJSF_S1A_EEENS5_IJSB_SF_EEEEEEEvS1F_EENS_8epilogue10collective18CollectiveEpilogueINS1L_23Sm100TmaWarpSpecializedILi1ELi1ELi64ELb0ELb0EEEJSG_NS5_IJNSX_ISE_SB_EENSX_ISF_SB_EEEEESH_SI_SH_SI_NS1L_6fusion15FusionCallbacksIS1P_NS1T_17LinearCombinationISH_fSH_fLNS_15FloatRoundStyleE2EEESG_S1S_JEEENS4_5SM1004TMEM4LOAD26SM100_TMEM_LOAD_32dp32b64xES14_S1E_NS4_39AutoVectorizingCopyWithAssumedAlignmentILi128EEENS4_14SM90_TMA_STOREES1E_S24_S24_EEEvvEEEEvNT_6ParamsE,(.L_x_168 - _ZN7cutlass13device_kernelINS_4gemm6kernel13GemmUniversalIN4cute5tupleIJiiiiEEENS1_10collective13CollectiveMmaINS1_35MainloopSm100TmaUmmaWarpSpecializedILi17ELi2ELi4ENS5_IJNS4_1CILi1EEESB_SB_EEEEENS5_IJNSA_ILi128EEENSA_ILi64EEESF_EEENS_12float_e4m3_tENS5_IJlSB_lEEESH_NS5_IJSB_llEEENS4_8TiledMMAINS4_8MMA_AtomIJNS4_10MMA_TraitsINS4_19SM100_MMA_F8F6F4_SSEJSH_SH_fSE_SF_NS4_17integral_constantINS4_4UMMA5MajorELSQ_0EEENSO_ISQ_LSQ_1EEENSO_INSP_7ScaleInELST_0EEESU_EEEEEENS4_6LayoutISC_NS5_IJNSA_ILi0EEESY_SY_EEEEENS5_IJNS4_10UnderscoreES11_S11_EEEEENS4_13SM90_TMA_LOADENS4_14ComposedLayoutINS4_7SwizzleILi2ELi4ELi3EEENS4_18smem_ptr_flag_bitsILi8EEENSX_INS5_IJNSA_ILi8EEESF_EEENS5_IJSF_SB_EEEEEEEvNS4_8identityES14_NS15_IS17_S19_NSX_INS5_IJSF_S1A_EEENS5_IJSB_SF_EEEEEEEvS1F_EENS_8epilogue10collective18CollectiveEpilogueINS1L_23Sm100TmaWarpSpecializedILi1ELi1ELi64ELb0ELb0EEEJSG_NS5_IJNSX_ISE_SB_EENSX_ISF_SB_EEEEESH_SI_SH_SI_NS1L_6fusion15FusionCallbacksIS1P_NS1T_17LinearCombinationISH_fSH_fLNS_15FloatRoundStyleE2EEESG_S1S_JEEENS4_5SM1004TMEM4LOAD26SM100_TMEM_LOAD_32dp32b64xES14_S1E_NS4_39AutoVectorizingCopyWithAssumedAlignmentILi128EEENS4_14SM90_TMA_STOREES1E_S24_S24_EEEvvEEEEvNT_6ParamsE)
        .other          _ZN7cutlass13device_kernelINS_4gemm6kernel13GemmUniversalIN4cute5tupleIJiiiiEEENS1_10collective13CollectiveMmaINS1_35MainloopSm100TmaUmmaWarpSpecializedILi17ELi2ELi4ENS5_IJNS4_1CILi1EEESB_SB_EEEEENS5_IJNSA_ILi128EEENSA_ILi64EEESF_EEENS_12float_e4m3_tENS5_IJlSB_lEEESH_NS5_IJSB_llEEENS4_8TiledMMAINS4_8MMA_AtomIJNS4_10MMA_TraitsINS4_19SM100_MMA_F8F6F4_SSEJSH_SH_fSE_SF_NS4_17integral_constantINS4_4UMMA5MajorELSQ_0EEENSO_ISQ_LSQ_1EEENSO_INSP_7ScaleInELST_0EEESU_EEEEEENS4_6LayoutISC_NS5_IJNSA_ILi0EEESY_SY_EEEEENS5_IJNS4_10UnderscoreES11_S11_EEEEENS4_13SM90_TMA_LOADENS4_14ComposedLayoutINS4_7SwizzleILi2ELi4ELi3EEENS4_18smem_ptr_flag_bitsILi8EEENSX_INS5_IJNSA_ILi8EEESF_EEENS5_IJSF_SB_EEEEEEEvNS4_8identityES14_NS15_IS17_S19_NSX_INS5_IJSF_S1A_EEENS5_IJSB_SF_EEEEEEEvS1F_EENS_8epilogue10collective18CollectiveEpilogueINS1L_23Sm100TmaWarpSpecializedILi1ELi1ELi64ELb0ELb0EEEJSG_NS5_IJNSX_ISE_SB_EENSX_ISF_SB_EEEEESH_SI_SH_SI_NS1L_6fusion15FusionCallbacksIS1P_NS1T_17LinearCombinationISH_fSH_fLNS_15FloatRoundStyleE2EEESG_S1S_JEEENS4_5SM1004TMEM4LOAD26SM100_TMEM_LOAD_32dp32b64xES14_S1E_NS4_39AutoVectorizingCopyWithAssumedAlignmentILi128EEENS4_14SM90_TMA_STOREES1E_S24_S24_EEEvvEEEEvNT_6ParamsE,@"STO_CUDA_ENTRY STV_DEFAULT"
_ZN7cutlass13device_kernelINS_4gemm6kernel13GemmUniversalIN4cute5tupleIJiiiiEEENS1_10collective13CollectiveMmaINS1_35MainloopSm100TmaUmmaWarpSpecializedILi17ELi2ELi4ENS5_IJNS4_1CILi1EEESB_SB_EEEEENS5_IJNSA_ILi128EEENSA_ILi64EEESF_EEENS_12float_e4m3_tENS5_IJlSB_lEEESH_NS5_IJSB_llEEENS4_8TiledMMAINS4_8MMA_AtomIJNS4_10MMA_TraitsINS4_19SM100_MMA_F8F6F4_SSEJSH_SH_fSE_SF_NS4_17integral_constantINS4_4UMMA5MajorELSQ_0EEENSO_ISQ_LSQ_1EEENSO_INSP_7ScaleInELST_0EEESU_EEEEEENS4_6LayoutISC_NS5_IJNSA_ILi0EEESY_SY_EEEEENS5_IJNS4_10UnderscoreES11_S11_EEEEENS4_13SM90_TMA_LOADENS4_14ComposedLayoutINS4_7SwizzleILi2ELi4ELi3EEENS4_18smem_ptr_flag_bitsILi8EEENSX_INS5_IJNSA_ILi8EEESF_EEENS5_IJSF_SB_EEEEEEEvNS4_8identityES14_NS15_IS17_S19_NSX_INS5_IJSF_S1A_EEENS5_IJSB_SF_EEEEEEEvS1F_EENS_8epilogue10collective18CollectiveEpilogueINS1L_23Sm100TmaWarpSpecializedILi1ELi1ELi64ELb0ELb0EEEJSG_NS5_IJNSX_ISE_SB_EENSX_ISF_SB_EEEEESH_SI_SH_SI_NS1L_6fusion15FusionCallbacksIS1P_NS1T_17LinearCombinationISH_fSH_fLNS_15FloatRoundStyleE2EEESG_S1S_JEEENS4_5SM1004TMEM4LOAD26SM100_TMEM_LOAD_32dp32b64xES14_S1E_NS4_39AutoVectorizingCopyWithAssumedAlignmentILi128EEENS4_14SM90_TMA_STOREES1E_S24_S24_EEEvvEEEEvNT_6ParamsE:
[----:B------:R-:W1:Y:S01]  /*0000*/  LDC R1, c[0x0][0x37c] ;  /* 0x0000df00ff017b82 */ /* 0x000e620000000800 */
[----:B------:R-:W2:Y:S01]  /*0010*/  S2R R166, SR_TID.X ;  /* 0x0000000000a67919 */ /* 0x000ea20000002100 */
[----:B------:R-:W3:Y:S01]  /*0020*/  LDCU.64 UR4, c[0x0][0x890] ;  /* 0x00011200ff0477ac */ /* 0x000ee20008000a00 */
[----:B------:R-:W-:Y:S02]  /*0030*/  PRMT R164, RZ, 0x7610, R164 ;  /* 0x00007610ffa47816 */ /* 0x000fe400000000a4 */
[----:B------:R-:W-:Y:S01]  /*0040*/  ELECT P5, URZ, PT ;  /* 0x0000000000ff782f */ /* 0x000fe200038a0000 */
[----:B------:R-:W4:Y:S01]  /*0050*/  LDCU.64 UR40, c[0x0][0x358] ;  /* 0x00006b00ff2877ac */ /* 0x000f220008000a00 */
[----:B---3--:R-:W-:-:S04]  /*0060*/  UISETP.NE.U32.AND UP0, UPT, UR4, URZ, UPT ;  /* 0x000000ff0400728c */ /* 0x008fc8000bf05070 */
[----:B------:R-:W-:Y:S01]  /*0070*/  UISETP.NE.AND.EX UP0, UPT, UR5, URZ, UPT, UP0 ;  /* 0x000000ff0500728c */ /* 0x000fe2000bf05300 */
[----:B--2---:R-:W-:-:S05]  /*0080*/  SHF.R.U32.HI R169, RZ, 0x5, R166 ;  /* 0x00000005ffa97819 */ /* 0x004fca00000116a6 */
[----:B------:R-:W2:Y:S02]  /*0090*/  SHFL.IDX PT, R0, R169, RZ, 0x1f ;  /* 0x00001fffa9007589 */ /* 0x000ea400000e0000 */
[----:B--2---:R-:W-:Y:S01]  /*00a0*/  R2UR UR8, R0 ;  /* 0x00000000000872ca */ /* 0x004fe200000e0000 */
[----:B-1--4-:R-:W-:-:S14]  /*00b0*/  BRA.U UP0, `(.L_x_0) ;  /* 0x00000001002c7547 */ /* 0x012fdc000b800000 */
[----:B------:R-:W1:Y:S02]  /*00c0*/  LDCU.64 UR6, c[0x0][0x888] ;  /* 0x00011100ff0677ac */ /* 0x000e640008000a00 */
[----:B-1----:R-:W-:-:S04]  /*00d0*/  UISETP.NE.U32.AND UP0, UPT, UR6, URZ, UPT ;  /* 0x000000ff0600728c */ /* 0x002fc8000bf05070 */
[----:B------:R-:W-:-:S09]  /*00e0*/  UISETP.NE.AND.EX UP0, UPT, UR7, URZ, UPT, UP0 ;  /* 0x000000ff0700728c */ /* 0x000fd2000bf05300 */
[----:B------:R-:W-:Y:S05]  /*00f0*/  BRA.U !UP0, `(.L_x_1) ;  /* 0x0000000108107547 */ /* 0x000fea000b800000 */
[----:B------:R-:W1:Y:S02]  /*0100*/  LDC.64 R2, c[0x0][0x888] ;  /* 0x00022200ff027b82 */ /* 0x000e640000000a00 */
[----:B-1----:R1:W5:Y:S01]  /*0110*/  LDG.E R81, desc[UR40][R2.64] ;  /* 0x0000002802517981 */ /* 0x002362000c1e1900 */
[----:B------:R-:W-:Y:S01]  /*0120*/  HFMA2 R164, -RZ, RZ, 0, 5.9604644775390625e-08 ;  /* 0x00000001ffa47431 */ /* 0x000fe200000001ff */
[----:B------:R-:W-:Y:S05]  /*0130*/  BRA `(.L_x_0) ;  /* 0x00000000000c7947 */ /* 0x000fea0003800000 */
.L_x_1:
[----:B------:R-:W1:Y:S01]  /*0140*/  LDCU UR6, c[0x0][0x880] ;  /* 0x00011000ff0677ac */ /* 0x000e620008000800 */
[----:B------:R-:W-:Y:S01]  /*0150*/  HFMA2 R164, -RZ, RZ, 0, 5.9604644775390625e-08 ;  /* 0x00000001ffa47431 */ /* 0x000fe200000001ff */
[----:B-1----:R-:W-:-:S07]  /*0160*/  MOV R81, UR6 ;  /* 0x0000000600517c02 */ /* 0x002fce0008000f00 */
.L_x_0:
[----:B------:R-:W2:Y:S02]  /*0170*/  LDCU.64 UR6, c[0x0][0x8b0] ;  /* 0x00011600ff0677ac */ /* 0x000ea40008000a00 */
[----:B--2---:R-:W-:-:S04]  /*0180*/  UISETP.NE.U32.AND UP0, UPT, UR6, URZ, UPT ;  /* 0x000000ff0600728c */ /* 0x004fc8000bf05070 */
[----:B------:R-:W-:-:S09]  /*0190*/  UISETP.NE.AND.EX UP0, UPT, UR7, URZ, UPT, UP0 ;  /* 0x000000ff0700728c */ /* 0x000fd2000bf05300 */
[----:B------:R-:W-:Y:S05]  /*01a0*/  BRA.U UP0, `(.L_x_2) ;  /* 0x0000000100247547 */ /* 0x000fea000b800000 */
[----:B------:R-:W2:Y:S02]  /*01b0*/  LDCU.64 UR6, c[0x0][0x8a8] ;  /* 0x00011500ff0677ac */ /* 0x000ea40008000a00 */
[----:B--2---:R-:W-:-:S04]  /*01c0*/  UISETP.NE.U32.AND UP0, UPT, UR6, URZ, UPT ;  /* 0x000000ff0600728c */ /* 0x004fc8000bf05070 */
[----:B------:R-:W-:-:S09]  /*01d0*/  UISETP.NE.AND.EX UP0, UPT, UR7, URZ, UPT, UP0 ;  /* 0x000000ff0700728c */ /* 0x000fd2000bf05300 */
[----:B------:R-:W-:Y:S05]  /*01e0*/  BRA.U !UP0, `(.L_x_3) ;  /* 0x00000001080c7547 */ /* 0x000fea000b800000 */
[----:B------:R-:W2:Y:S02]  /*01f0*/  LDC.64 R78, c[0x0][0x8a8] ;  /* 0x00022a00ff4e7b82 */ /* 0x000ea40000000a00 */
[----:B--2---:R2:W5:Y:S01]  /*0200*/  LDG.E R78, desc[UR40][R78.64] ;  /* 0x000000284e4e7981 */ /* 0x004562000c1e1900 */
[----:B------:R-:W-:Y:S05]  /*0210*/  BRA `(.L_x_2) ;  /* 0x0000000000087947 */ /* 0x000fea0003800000 */
.L_x_3:
[----:B------:R-:W2:Y:S02]  /*0220*/  LDCU UR6, c[0x0][0x8a0] ;  /* 0x00011400ff0677ac */ /* 0x000ea40008000800 */
[----:B--2---:R-:W-:Y:S02]  /*0230*/  MOV R78, UR6 ;  /* 0x00000006004e7c02 */ /* 0x004fe40008000f00 */
.L_x_2:
[----:B------:R-:W-:Y:S01]  /*0240*/  IMAD.U32 R0, RZ, RZ, UR8 ;  /* 0x00000008ff007e24 */ /* 0x000fe2000f8e00ff */
[----:B------:R-:W-:Y:S04]  /*0250*/  BSSY.RECONVERGENT B0, `(.L_x_4) ;  /* 0x000000c000007945 */ /* 0x000fe80003800200 */
[C---:B------:R-:W-:Y:S02]  /*0260*/  ISETP.NE.OR P1, PT, R0.reuse, 0x1, !P5 ;  /* 0x000000010000780c */ /* 0x040fe40006f25670 */
[----:B------:R-:W-:-:S11]  /*0270*/  ISETP.NE.OR P0, PT, R0, 0x3, !P5 ;  /* 0x000000030000780c */ /* 0x000fd60006f05670 */
[----:B------:R-:W-:Y:S05]  /*0280*/  @P1 BRA `(.L_x_5) ;  /* 0x0000000000201947 */ /* 0x000fea0003800000 */
[----:B------:R-:W3:Y:S02]  /*0290*/  LDCU.64 UR6, c[0x0][0x348] ;  /* 0x00006900ff0677ac */ /* 0x000ee40008000a00 */
[----:B---3--:R-:W-:Y:S02]  /*02a0*/  UIADD3 UR10, UP1, UPT, UR6, 0x80, URZ ;  /* 0x00000080060a7890 */ /* 0x008fe4000ff3e0ff */
[----:B------:R-:W-:Y:S02]  /*02b0*/  UIADD3 UR6, UP0, UPT, UR6, 0x180, URZ ;  /* 0x0000018006067890 */ /* 0x000fe4000ff1e0ff */
[----:B------:R-:W-:Y:S02]  /*02c0*/  UIADD3.X UR11, UPT, UPT, URZ, UR7, URZ, UP1, !UPT ;  /* 0x00000007ff0b7290 */ /* 0x000fe40008ffe4ff */
[----:B------:R-:W-:-:S07]  /*02d0*/  UIADD3.X UR7, UPT, UPT, URZ, UR7, URZ, UP0, !UPT ;  /* 0x00000007ff077290 */ /* 0x000fce00087fe4ff */
[----:B------:R3:W-:Y:S02]  /*02e0*/  UTMACCTL.PF [UR10] ;  /* 0x000000000a0079b9 */ /* 0x0007e40008040000 */
[----:B------:R3:W-:Y:S02]  /*02f0*/  UTMACCTL.PF [UR6] ;  /* 0x00000000060079b9 */ /* 0x0007e40008040000 */
[----:B---3--:R-:W-:Y:S01]  /*0300*/  NOP ;  /* 0x0000000000007918 */ /* 0x008fe20000000000 */
.L_x_5:
[----:B------:R-:W-:Y:S05]  /*0310*/  BSYNC.RECONVERGENT B0 ;  /* 0x0000000000007941 */ /* 0x000fea0003800200 */
.L_x_4:
[----:B------:R-:W-:Y:S04]  /*0320*/  BSSY.RECONVERGENT B0, `(.L_x_6) ;  /* 0x000000a000007945 */ /* 0x000fe80003800200 */
        /* <DEDUP_REMOVED lines=9> */
.L_x_7:
[----:B------:R-:W-:Y:S05]  /*03c0*/  BSYNC.RECONVERGENT B0 ;  /* 0x0000000000007941 */ /* 0x000fea0003800200 */
.L_x_6:
[----:B------:R-:W3:Y:S01]  /*03d0*/  LDCU.64 UR6, c[0x0][0x888] ;  /* 0x00011100ff0677ac */ /* 0x000ee20008000a00 */
[----:B------:R-:W-:Y:S02]  /*03e0*/  UISETP.EQ.U32.AND UP1, UPT, UR4, URZ, UPT ;  /* 0x000000ff0400728c */ /* 0x000fe4000bf22070 */
[----:B------:R-:W-:Y:S02]  /*03f0*/  UPLOP3.LUT UP2, UPT, UPT, UPT, UPT, 0x80, 0x8 ;  /* 0x000000000008789c */ /* 0x000fe40003f4f070 */
[----:B---3--:R-:W-:-:S04]  /*0400*/  UISETP.NE.U32.AND UP0, UPT, UR6, URZ, UPT ;  /* 0x000000ff0600728c */ /* 0x008fc8000bf05070 */
[----:B------:R-:W-:-:S04]  /*0410*/  UISETP.NE.AND.EX UP0, UPT, UR7, URZ, UPT, UP0 ;  /* 0x000000ff0700728c */ /* 0x000fc8000bf05300 */
[----:B------:R-:W-:-:S04]  /*0420*/  UISETP.EQ.OR.EX UP3, UPT, UR5, URZ, !UP0, UP1 ;  /* 0x000000ff0500728c */ /* 0x000fc8000c762710 */
[----:B------:R-:W-:-:S05]  /*0430*/  UP2UR UR44, UPR, URZ, 0x8 ;  /* 0x00000008ff2c7883 */ /* 0x000fca0008000000 */
[----:B------:R-:W-:Y:S07]  /*0440*/  BRA.U !UP3, `(.L_x_8) ;  /* 0x000000010b207547 */ /* 0x000fee000b800000 */
[----:B------:R-:W-:Y:S01]  /*0450*/  UISETP.NE.U32.AND UP2, UPT, UR4, URZ, UPT ;  /* 0x000000ff0400728c */ /* 0x000fe2000bf45070 */
[----:B-----5:R-:W-:Y:S01]  /*0460*/  FSETP.NEU.AND P0, PT, R81, RZ, PT ;  /* 0x000000ff5100720b */ /* 0x020fe20003f0d000 */
[----:B------:R-:W-:Y:S02]  /*0470*/  USEL UR4, URZ, 0xffffffff, UP0 ;  /* 0xffffffffff047887 */ /* 0x000fe40008000000 */
[----:B------:R-:W-:-:S10]  /*0480*/  UISETP.NE.AND.EX UP2, UPT, UR5, URZ, UPT, UP2 ;  /* 0x000000ff0500728c */ /* 0x000fd4000bf45320 */
[----:B------:R-:W-:Y:S01]  /*0490*/  VOTEU.ANY UP1, P0 ;  /* 0x0000000000ff7886 */ /* 0x000fe20000020100 */
[----:B------:R-:W-:-:S04]  /*04a0*/  @!UP2 USEL UR4, URZ, 0xffffffff, UP1 ;  /* 0xffffffffff04a887 */ /* 0x000fc80008800000 */
[----:B------:R-:W-:-:S04]  /*04b0*/  ULOP3.LUT UR4, UR4, 0x1, URZ, 0xc0, !UPT ;  /* 0x0000000104047892 */ /* 0x000fc8000f8ec0ff */
[----:B------:R-:W-:-:S11]  /*04c0*/  UISETP.NE.U32.AND UP2, UPT, UR4, 0x1, UPT ;  /* 0x000000010400788c */ /* 0x000fd6000bf45070 */
.L_x_8:
[----:B-1----:R-:W1:Y:S01]  /*04d0*/  SHFL.IDX PT, R2, R169, RZ, 0x1f ;  /* 0x00001fffa9027589 */ /* 0x002e6200000e0000 */
[----:B------:R-:W-:-:S04]  /*04e0*/  UISETP.NE.AND UP1, UPT, UR8, 0x2, UPT ;  /* 0x000000020800788c */ /* 0x000fc8000bf25270 */
[----:B------:R-:W-:Y:S01]  /*04f0*/  USEL UR13, URZ, 0x1, UP1 ;  /* 0x00000001ff0d7887 */ /* 0x000fe20008800000 */
[----:B-1----:R-:W-:-:S13]  /*0500*/  ISETP.NE.AND P0, PT, R2, RZ, PT ;  /* 0x000000ff0200720c */ /* 0x002fda0003f05270 */
[----:B------:R-:W-:Y:S05]  /*0510*/  @P0 BRA `(.L_x_9) ;  /* 0x0000000000bc0947 */ /* 0x000fea0003800000 */
[----:B------:R-:W-:Y:S01]  /*0520*/  ELECT P0, URZ, PT ;  /* 0x0000000000ff782f */ /* 0x000fe20003800000 */
[----:B------:R-:W-:-:S12]  /*0530*/  BSSY.RECONVERGENT B0, `(.L_x_9) ;  /* 0x000002d000007945 */ /* 0x000fd80003800200 */
[----:B------:R-:W-:Y:S05]  /*0540*/  @!P0 BRA `(.L_x_10) ;  /* 0x0000000000ac8947 */ /* 0x000fea0003800000 */
[----:B------:R-:W1:Y:S01]  /*0550*/  S2UR UR5, SR_CgaCtaId ;  /* 0x00000000000579c3 */ /* 0x000e620000008800 */
[----:B------:R-:W-:Y:S01]  /*0560*/  UMOV UR6, 0x400 ;  /* 0x0000040000067882 */ /* 0x000fe20000000000 */
[----:B------:R-:W-:Y:S01]  /*0570*/  UMOV UR4, 0x1 ;  /* 0x0000000100047882 */ /* 0x000fe20000000000 */
[----:B-1----:R-:W-:Y:S02]  /*0580*/  ULEA UR5, UR5, UR6, 0x18 ;  /* 0x0000000605057291 */ /* 0x002fe4000f8ec0ff */
[----:B------:R-:W-:-:S04]  /*0590*/  UIADD3 UR6, UPT, UPT, -UR4, 0x100000, URZ ;  /* 0x0010000004067890 */ /* 0x000fc8000fffe1ff */
[----:B------:R-:W-:Y:S02]  /*05a0*/  USHF.L.U32 UR7, UR6, 0xb, URZ ;  /* 0x0000000b06077899 */ /* 0x000fe400080006ff */
[----:B------:R-:W-:Y:S01]  /*05b0*/  USHF.L.U32 UR6, UR6, 0x1, URZ ;  /* 0x0000000106067899 */ /* 0x000fe200080006ff */
[----:B------:R-:W1:Y:S11]  /*05c0*/  FENCE.VIEW.ASYNC.S ;  /* 0x00000000000073c6 */ /* 0x000e760000000000 */
[----:B-1----:R1:W3:Y:S01]  /*05d0*/  SYNCS.EXCH.64 URZ, [UR5], UR6 ;  /* 0x0000000605ff75b2 */ /* 0x0022e20008000100 */
[----:B------:R1:W4:Y:S01]  /*05e0*/  SYNCS.EXCH.64 URZ, [UR5+0x88], UR6 ;  /* 0x0000880605ff75b2 */ /* 0x0003220008000100 */
[----:B------:R1:W1:Y:S01]  /*05f0*/  SYNCS.EXCH.64 URZ, [UR5+0x8], UR6 ;  /* 0x0000080605ff75b2 */ /* 0x0002620008000100 */
        /* <DEDUP_REMOVED lines=31> */
[----:B---34-:R-:W-:Y:S01]  /*07f0*/  NOP ;  /* 0x0000000000007918 */ /* 0x018fe20000000000 */
.L_x_10:
[----:B-1----:R-:W-:Y:S05]  /*0800*/  BSYNC.RECONVERGENT B0 ;  /* 0x0000000000007941 */ /* 0x002fea0003800200 */
.L_x_9:
[----:B------:R-:W1:Y:S01]  /*0810*/  SHFL.IDX PT, R2, R169, RZ, 0x1f ;  /* 0x00001fffa9027589 */ /* 0x000e6200000e0000 */
[----:B------:R-:W-:Y:S01]  /*0820*/  NOP ;  /* 0x0000000000007918 */ /* 0x000fe20000000000 */
[----:B-1----:R-:W-:-:S13]  /*0830*/  ISETP.NE.AND P0, PT, R2, 0x1, PT ;  /* 0x000000010200780c */ /* 0x002fda0003f05270 */
[----:B------:R-:W-:Y:S05]  /*0840*/  @P0 BRA `(.L_x_11) ;  /* 0x0000000000400947 */ /* 0x000fea0003800000 */
[----:B------:R-:W1:Y:S01]  /*0850*/  S2UR UR6, SR_CgaCtaId ;  /* 0x00000000000679c3 */ /* 0x000e620000008800 */
[----:B------:R-:W-:Y:S01]  /*0860*/  UMOV UR7, 0x400 ;  /* 0x0000040000077882 */ /* 0x000fe20000000000 */
[----:B------:R-:W-:Y:S01]  /*0870*/  UMOV UR5, 0x20 ;  /* 0x0000002000057882 */ /* 0x000fe20000000000 */
[----:B------:R-:W-:Y:S01]  /*0880*/  UMOV UR4, 0x80 ;  /* 0x0000008000047882 */ /* 0x000fe20000000000 */
[----:B------:R-:W-:-:S04]  /*0890*/  UIADD3 UR10, UPT, UPT, -UR5, 0x100000, URZ ;  /* 0x00100000050a7890 */ /* 0x000fc8000fffe1ff */
[----:B------:R-:W-:Y:S02]  /*08a0*/  USHF.L.U32 UR11, UR10, 0xb, URZ ;  /* 0x0000000b0a0b7899 */ /* 0x000fe400080006ff */
[----:B------:R-:W-:Y:S02]  /*08b0*/  USHF.L.U32 UR10, UR10, 0x1, URZ ;  /* 0x000000010a0a7899 */ /* 0x000fe400080006ff */
[----:B------:R-:W-:-:S04]  /*08c0*/  UIADD3 UR4, UPT, UPT, -UR4, 0x100000, URZ ;  /* 0x0010000004047890 */ /* 0x000fc8000fffe1ff */
[----:B------:R-:W-:Y:S02]  /*08d0*/  USHF.L.U32 UR5, UR4, 0xb, URZ ;  /* 0x0000000b04057899 */ /* 0x000fe400080006ff */
[----:B------:R-:W-:Y:S01]  /*08e0*/  USHF.L.U32 UR4, UR4, 0x1, URZ ;  /* 0x0000000104047899 */ /* 0x000fe200080006ff */
[----:B------:R-:W-:Y:S01]  /*08f0*/  ELECT P0, URZ, PT ;  /* 0x0000000000ff782f */ /* 0x000fe20003800000 */
[----:B-1----:R-:W-:Y:S01]  /*0900*/  ULEA UR6, UR6, UR7, 0x18 ;  /* 0x0000000706067291 */ /* 0x002fe2000f8ec0ff */
[----:B------:R-:W1:Y:S11]  /*0910*/  FENCE.VIEW.ASYNC.S ;  /* 0x00000000000073c6 */ /* 0x000e760000000000 */
[----:B-1----:R1:W3:Y:S01]  /*0920*/  SYNCS.EXCH.64 URZ, [UR6+0x110], UR10 ;  /* 0x0001100a06ff75b2 */ /* 0x0022e20008000100 */
[----:B------:R1:W4:Y:S01]  /*0930*/  SYNCS.EXCH.64 URZ, [UR6+0x118], UR4 ;  /* 0x0001180406ff75b2 */ /* 0x0003220008000100 */
[----:B------:R-:W-:Y:S01]  /*0940*/  NOP ;  /* 0x0000000000007918 */ /* 0x000fe20000000000 */
.L_x_11:
[----:B------:R-:W2:Y:S01]  /*0950*/  SHFL.IDX PT, R2, R169, RZ, 0x1f ;  /* 0x00001fffa9027589 */ /* 0x000ea200000e0000 */
[----:B------:R-:W-:Y:S01]  /*0960*/  NOP ;  /* 0x0000000000007918 */ /* 0x000fe20000000000 */
[----:B--2---:R-:W-:-:S13]  /*0970*/  ISETP.NE.AND P0, PT, R2, 0x3, PT ;  /* 0x000000030200780c */ /* 0x004fda0003f05270 */
[----:B------:R-:W-:Y:S05]  /*0980*/  @P0 BRA `(.L_x_12) ;  /* 0x0000000000300947 */ /* 0x000fea0003800000 */
[----:B-1----:R-:W1:Y:S01]  /*0990*/  S2UR UR5, SR_CgaCtaId ;  /* 0x00000000000579c3 */ /* 0x002e620000008800 */
[----:B------:R-:W-:Y:S01]  /*09a0*/  UMOV UR6, 0x400 ;  /* 0x0000040000067882 */ /* 0x000fe20000000000 */
[----:B------:R-:W-:Y:S01]  /*09b0*/  UMOV UR4, 0x20 ;  /* 0x0000002000047882 */ /* 0x000fe20000000000 */
[----:B------:R-:W-:Y:S01]  /*09c0*/  ELECT P0, URZ, PT ;  /* 0x0000000000ff782f */ /* 0x000fe20003800000 */
[----:B-1----:R-:W-:Y:S02]  /*09d0*/  ULEA UR5, UR5, UR6, 0x18 ;  /* 0x0000000605057291 */ /* 0x002fe4000f8ec0ff */
[----:B------:R-:W-:-:S04]  /*09e0*/  UIADD3 UR6, UPT, UPT, -UR4, 0x100000, URZ ;  /* 0x0010000004067890 */ /* 0x000fc8000fffe1ff */
[----:B------:R-:W-:Y:S02]  /*09f0*/  USHF.L.U32 UR7, UR6, 0xb, URZ ;  /* 0x0000000b06077899 */ /* 0x000fe400080006ff */
[----:B------:R-:W-:Y:S01]  /*0a00*/  USHF.L.U32 UR6, UR6, 0x1, URZ ;  /* 0x0000000106067899 */ /* 0x000fe200080006ff */
[----:B------:R-:W1:Y:S11]  /*0a10*/  FENCE.VIEW.ASYNC.S ;  /* 0x00000000000073c6 */ /* 0x000e760000000000 */
[----:B-1----:R2:W1:Y:S01]  /*0a20*/  SYNCS.EXCH.64 URZ, [UR5+0x120], UR6 ;  /* 0x0001200605ff75b2 */ /* 0x0024620008000100 */
[----:B------:R2:W1:Y:S02]  /*0a30*/  SYNCS.EXCH.64 URZ, [UR5+0x128], UR6 ;  /* 0x0001280605ff75b2 */ /* 0x0004640008000100 */
[----:B--2---:R-:W-:Y:S01]  /*0a40*/  NOP ;  /* 0x0000000000007918 */ /* 0x004fe20000000000 */
.L_x_12:
[----:B------:R-:W2:Y:S01]  /*0a50*/  SHFL.IDX PT, R2, R169, RZ, 0x1f ;  /* 0x00001fffa9027589 */ /* 0x000ea200000e0000 */
[----:B------:R-:W-:Y:S01]  /*0a60*/  NOP ;  /* 0x0000000000007918 */ /* 0x000fe20000000000 */
[----:B--2---:R-:W-:-:S13]  /*0a70*/  ISETP.NE.AND P0, PT, R2, 0x4, PT ;  /* 0x000000040200780c */ /* 0x004fda0003f05270 */
[----:B------:R-:W-:Y:S05]  /*0a80*/  @P0 BRA `(.L_x_13) ;  /* 0x00000000004c0947 */ /* 0x000fea0003800000 */
[----:B-1----:R-:W1:Y:S01]  /*0a90*/  S2UR UR5, SR_CgaCtaId ;  /* 0x00000000000579c3 */ /* 0x002e620000008800 */
[----:B------:R-:W-:Y:S01]  /*0aa0*/  UMOV UR7, 0x100 ;  /* 0x0000010000077882 */ /* 0x000fe20000000000 */
[----:B------:R-:W-:Y:S01]  /*0ab0*/  UMOV UR6, 0x400 ;  /* 0x0000040000067882 */ /* 0x000fe20000000000 */
[----:B------:R-:W-:Y:S01]  /*0ac0*/  USEL UR7, UR7, 0xe0, UP2 ;  /* 0x000000e007077887 */ /* 0x000fe20009000000 */
[----:B------:R-:W-:Y:S01]  /*0ad0*/  UMOV UR4, 0x1 ;  /* 0x0000000100047882 */ /* 0x000fe20000000000 */
[----:B------:R-:W-:Y:S01]  /*0ae0*/  ELECT P0, URZ, PT ;  /* 0x0000000000ff782f */ /* 0x000fe20003800000 */
[----:B------:R-:W-:-:S04]  /*0af0*/  UIADD3 UR10, UPT, UPT, -UR4, 0x100000, URZ ;  /* 0x00100000040a7890 */ /* 0x000fc8000fffe1ff */
[----:B------:R-:W-:Y:S02]  /*0b00*/  USHF.L.U32 UR11, UR10, 0xb, URZ ;  /* 0x0000000b0a0b7899 */ /* 0x000fe400080006ff */
[----:B------:R-:W-:Y:S02]  /*0b10*/  USHF.L.U32 UR10, UR10, 0x1, URZ ;  /* 0x000000010a0a7899 */ /* 0x000fe400080006ff */
[----:B-1----:R-:W-:Y:S02]  /*0b20*/  ULEA UR5, UR5, UR6, 0x18 ;  /* 0x0000000605057291 */ /* 0x002fe4000f8ec0ff */
[----:B------:R-:W-:-:S04]  /*0b30*/  UIADD3 UR6, UPT, UPT, -UR7, 0x100000, URZ ;  /* 0x0010000007067890 */ /* 0x000fc8000fffe1ff */
[----:B------:R-:W-:Y:S02]  /*0b40*/  USHF.L.U32 UR7, UR6, 0xb, URZ ;  /* 0x0000000b06077899 */ /* 0x000fe400080006ff */
[----:B------:R-:W-:Y:S01]  /*0b50*/  USHF.L.U32 UR6, UR6, 0x1, URZ ;  /* 0x0000000106067899 */ /* 0x000fe200080006ff */
[----:B------:R-:W1:Y:S03]  /*0b60*/  FENCE.VIEW.ASYNC.S ;  /* 0x00000000000073c6 */ /* 0x000e660000000000 */
[----:B-1----:R2:W1:Y:S08]  /*0b70*/  SYNCS.EXCH.64 URZ, [UR5+0x130], UR10 ;  /* 0x0001300a05ff75b2 */ /* 0x0024700008000100 */
[----:B------:R2:W1:Y:S01]  /*0b80*/  SYNCS.EXCH.64 URZ, [UR5+0x140], UR6 ;  /* 0x0001400605ff75b2 */ /* 0x0004620008000100 */
[----:B------:R2:W1:Y:S01]  /*0b90*/  SYNCS.EXCH.64 URZ, [UR5+0x138], UR10 ;  /* 0x0001380a05ff75b2 */ /* 0x0004620008000100 */
[----:B------:R2:W1:Y:S02]  /*0ba0*/  SYNCS.EXCH.64 URZ, [UR5+0x148], UR6 ;  /* 0x0001480605ff75b2 */ /* 0x0004640008000100 */
[----:B--2---:R-:W-:Y:S01]  /*0bb0*/  NOP ;  /* 0x0000000000007918 */ /* 0x004fe20000000000 */
.L_x_13:
[----:B------:R-:W2:Y:S01]  /*0bc0*/  SHFL.IDX PT, R2, R169, RZ, 0x1f ;  /* 0x00001fffa9027589 */ /* 0x000ea200000e0000 */
[----:B------:R-:W-:Y:S01]  /*0bd0*/  NOP ;  /* 0x0000000000007918 */ /* 0x000fe20000000000 */
[----:B--2---:R-:W-:-:S13]  /*0be0*/  ISETP.NE.AND P0, PT, R2, 0x5, PT ;  /* 0x000000050200780c */ /* 0x004fda0003f05270 */
[----:B------:R-:W-:Y:S05]  /*0bf0*/  @P0 BRA `(.L_x_14) ;  /* 0x0000000000580947 */ /* 0x000fea0003800000 */
[----:B-1----:R-:W1:Y:S01]  /*0c00*/  S2UR UR6, SR_CgaCtaId ;  /* 0x00000000000679c3 */ /* 0x002e620000008800 */
        /* <DEDUP_REMOVED lines=12> */
[----:B-1----:R2:W1:Y:S01]  /*0cd0*/  SYNCS.EXCH.64 URZ, [UR6+0x150], UR10 ;  /* 0x0001500a06ff75b2 */ /* 0x0024620008000100 */
[----:B------:R2:W1:Y:S01]  /*0ce0*/  SYNCS.EXCH.64 URZ, [UR6+0x170], UR4 ;  /* 0x0001700406ff75b2 */ /* 0x0004620008000100 */
[----:B------:R2:W1:Y:S01]  /*0cf0*/  SYNCS.EXCH.64 URZ, [UR6+0x158], UR10 ;  /* 0x0001580a06ff75b2 */ /* 0x0004620008000100 */
[----:B------:R2:W1:Y:S01]  /*0d00*/  SYNCS.EXCH.64 URZ, [UR6+0x178], UR4 ;  /* 0x0001780406ff75b2 */ /* 0x0004620008000100 */
[----:B------:R2:W1:Y:S01]  /*0d10*/  SYNCS.EXCH.64 URZ, [UR6+0x160], UR10 ;  /* 0x0001600a06ff75b2 */ /* 0x0004620008000100 */
[----:B------:R2:W1:Y:S01]  /*0d20*/  SYNCS.EXCH.64 URZ, [UR6+0x180], UR4 ;  /* 0x0001800406ff75b2 */ /* 0x0004620008000100 */
[----:B------:R2:W1:Y:S01]  /*0d30*/  SYNCS.EXCH.64 URZ, [UR6+0x168], UR10 ;  /* 0x0001680a06ff75b2 */ /* 0x0004620008000100 */
[----:B------:R2:W1:Y:S02]  /*0d40*/  SYNCS.EXCH.64 URZ, [UR6+0x188], UR4 ;  /* 0x0001880406ff75b2 */ /* 0x0004640008000100 */
[----:B--2---:R-:W-:Y:S01]  /*0d50*/  NOP ;  /* 0x0000000000007918 */ /* 0x004fe20000000000 */
.L_x_14:
        /* <DEDUP_REMOVED lines=14> */
[----:B------:R2:W1:Y:S01]  /*0e40*/  SYNCS.EXCH.64 URZ, [UR5+0x1a0], UR6 ;  /* 0x0001a00605ff75b2 */ /* 0x0004620008000100 */
[----:B------:R2:W1:Y:S01]  /*0e50*/  SYNCS.EXCH.64 URZ, [UR5+0x198], UR6 ;  /* 0x0001980605ff75b2 */ /* 0x0004620008000100 */
[----:B------:R2:W1:Y:S02]  /*0e60*/  SYNCS.EXCH.64 URZ, [UR5+0x1a8], UR6 ;  /* 0x0001a80605ff75b2 */ /* 0x0004640008000100 */
[----:B--2---:R-:W-:Y:S01]  /*0e70*/  NOP ;  /* 0x0000000000007918 */ /* 0x004fe20000000000 */
.L_x_15:
[----:B-1----:R-:W1:Y:S01]  /*0e80*/  S2UR UR5, SR_CTAID.X ;  /* 0x00000000000579c3 */ /* 0x002e620000002500 */
[----:B------:R-:W-:-:S05]  /*0e90*/  CS2R.32 R165, SR_CgaSize ;  /* 0x0000000000a57805 */ /* 0x000fca0000008a00 */
[----:B------:R-:W-:-:S05]  /*0ea0*/  IMAD R165, R165, -0xa0, RZ ;  /* 0xffffff60a5a57824 */ /* 0x000fca00078e02ff */
[----:B------:R-:W-:-:S14]  /*0eb0*/  R2UR UR7, R165 ;  /* 0x00000000a50772ca */ /* 0x000fdc00000e0000 */
[----:B------:R-:W2:Y:S01]  /*0ec0*/  LDCU UR7, c[0x0][UR7+0x2b0] ;  /* 0x00005600070777ac */ /* 0x000ea20008000800 */
[----:B------:R-:W-:Y:S01]  /*0ed0*/  NOP ;  /* 0x0000000000007918 */ /* 0x000fe20000000000 */
[----:B------:R-:W-:-:S05]  /*0ee0*/  CS2R.32 R165, SR_CgaSize ;  /* 0x0000000000a57805 */ /* 0x000fca0000008a00 */
[----:B------:R-:W-:-:S05]  /*0ef0*/  IMAD R165, R165, -0xa0, RZ ;  /* 0xffffff60a5a57824 */ /* 0x000fca00078e02ff */
[----:B------:R-:W-:-:S14]  /*0f00*/  R2UR UR6, R165 ;  /* 0x00000000a50672ca */ /* 0x000fdc00000e0000 */
[----:B------:R-:W3:Y:S01]  /*0f10*/  LDCU UR6, c[0x0][UR6+0x2b4] ;  /* 0x00005680060677ac */ /* 0x000ee20008000800 */
[----:B------:R-:W4:Y:S08]  /*0f20*/  S2UR UR4, SR_CTAID.Y ;  /* 0x00000000000479c3 */ /* 0x000f300000002600 */
[----:B------:R-:W3:Y:S01]  /*0f30*/  LDC R9, c[0x0][0xb24] ;  /* 0x0002c900ff097b82 */ /* 0x000ee20000000800 */
[----:B-1----:R-:W-:-:S02]  /*0f40*/  I2FP.F32.U32 R5, UR5 ;  /* 0x0000000500057c45 */ /* 0x002fc40008201000 */
[----:B------:R-:W-:-:S05]  /*0f50*/  CS2R.32 R3, SR_CgaSize ;  /* 0x0000000000037805 */ /* 0x000fca0000008a00 */
[----:B------:R-:W-:-:S06]  /*0f60*/  IMAD R3, R3, -0xa0, RZ ;  /* 0xffffff6003037824 */ /* 0x000fcc00078e02ff */
[----:B------:R-:W1:Y:S01]  /*0f70*/  LDC R3, c[0x0][R3+0x2a0] ;  /* 0x0000a80003037b82 */ /* 0x000e620000000800 */
[----:B------:R-:W-:Y:S01]  /*0f80*/  MOV R165, UR5 ;  /* 0x0000000500a57c02 */ /* 0x000fe20008000f00 */
[----:B--2---:R-:W-:Y:S01]  /*0f90*/  FMUL R5, R5, UR7 ;  /* 0x0000000705057c20 */ /* 0x004fe20008400000 */
[----:B----4-:R-:W-:Y:S02]  /*0fa0*/  I2FP.F32.U32 R4, UR4 ;  /* 0x0000000400047c45 */ /* 0x010fe40008201000 */
[----:B------:R-:W-:-:S05]  /*0fb0*/  CS2R.32 R2, SR_CgaSize ;  /* 0x0000000000027805 */ /* 0x000fca0000008a00 */
[----:B------:R-:W-:-:S06]  /*0fc0*/  IMAD R2, R2, -0xa0, RZ ;  /* 0xffffff6002027824 */ /* 0x000fcc00078e02ff */
[----:B------:R-:W2:Y:S01]  /*0fd0*/  LDC R2, c[0x0][R2+0x2a4] ;  /* 0x0000a90002027b82 */ /* 0x000ea20000000800 */
[----:B------:R-:W4:Y:S01]  /*0fe0*/  F2I.U32.TRUNC.NTZ R154, R5 ;  /* 0x00000005009a7305 */ /* 0x000f22000020f000 */
[----:B------:R-:W-:Y:S01]  /*0ff0*/  MOV R155, UR4 ;  /* 0x00000004009b7c02 */ /* 0x000fe20008000f00 */
[----:B---3--:R-:W-:-:S05]  /*1000*/  FMUL R4, R4, UR6 ;  /* 0x0000000604047c20 */ /* 0x008fca0008400000 */
[----:B------:R-:W-:Y:S01]  /*1010*/  BAR.SYNC.DEFER_BLOCKING 0x0 ;  /* 0x0000000000007b1d */ /* 0x000fe20000010000 */
[----:B------:R-:W-:-:S05]  /*1020*/  ISETP.GE.AND P0, PT, R9, 0x1, PT ;  /* 0x000000010900780c */ /* 0x000fca0003f06270 */
[----:B------:R-:W3:Y:S02]  /*1030*/  F2I.U32.TRUNC.NTZ R143, R4 ;  /* 0x00000004008f7305 */ /* 0x000ee4000020f000 */
[----:B------:R-:W2:Y:S01]  /*1040*/  S2UR UR36, SR_CTAID.Z ;  /* 0x00000000002479c3 */ /* 0x000ea20000002700 */
[----:B----4-:R-:W-:-:S05]  /*1050*/  IADD3 R154, PT, PT, -R154, RZ, RZ ;  /* 0x000000ff9a9a7210 */ /* 0x010fca0007ffe1ff */
[----:B-1----:R-:W-:Y:S01]  /*1060*/  IMAD R154, R3, R154, UR5 ;  /* 0x00000005039a7e24 */ /* 0x002fe2000f8e029a */
[----:B---3--:R-:W-:-:S05]  /*1070*/  IADD3 R143, PT, PT, -R143, RZ, RZ ;  /* 0x000000ff8f8f7210 */ /* 0x008fca0007ffe1ff */
[----:B--2---:R-:W-:Y:S01]  /*1080*/  IMAD R143, R2, R143, UR4 ;  /* 0x00000004028f7e24 */ /* 0x004fe2000f8e028f */
[----:B------:R-:W-:Y:S06]  /*1090*/  @!P0 BRA `(.L_x_16) ;  /* 0x0000000000b88947 */ /* 0x000fec0003800000 */
[----:B------:R-:W1:Y:S01]  /*10a0*/  LDC.64 R4, c[0x0][0xb18] ;  /* 0x0002c600ff047b82 */ /* 0x000e620000000a00 */
[----:B------:R-:W-:-:S07]  /*10b0*/  ISETP.NE.AND P0, PT, R9, 0x1, PT ;  /* 0x000000010900780c */ /* 0x000fce0003f05270 */
[----:B------:R-:W2:Y:S08]  /*10c0*/  LDC R10, c[0x0][0xb0c] ;  /* 0x0002c300ff0a7b82 */ /* 0x000eb00000000800 */
[----:B------:R-:W3:Y:S08]  /*10d0*/  LDC R11, c[0x0][0x370] ;  /* 0x0000dc00ff0b7b82 */ /* 0x000ef00000000800 */
[----:B------:R-:W4:Y:S01]  /*10e0*/  LDC R12, c[0x0][0x374] ;  /* 0x0000dd00ff0c7b82 */ /* 0x000f220000000800 */
[----:B-1----:R-:W-:-:S07]  /*10f0*/  ISETP.NE.AND P1, PT, R4, 0x1, PT ;  /* 0x000000010400780c */ /* 0x002fce0003f25270 */
[----:B------:R-:W3:Y:S01]  /*1100*/  LDC.64 R6, c[0x0][0xb10] ;  /* 0x0002c400ff067b82 */ /* 0x000ee20000000a00 */
[----:B--2---:R-:W-:-:S07]  /*1110*/  ISETP.NE.AND P2, PT, R10, 0x1, PT ;  /* 0x000000010a00780c */ /* 0x004fce0003f45270 */
[----:B------:R-:W1:Y:S08]  /*1120*/  LDC R8, c[0x0][0xb20] ;  /* 0x0002c800ff087b82 */ /* 0x000e700000000800 */
[----:B------:R-:W2:Y:S01]  /*1130*/  LDC.64 R2, c[0x0][0xb28] ;  /* 0x0002ca00ff027b82 */ /* 0x000ea20000000a00 */
[----:B----4-:R-:W-:-:S04]  /*1140*/  IMAD.HI.U32 R13, R12, R5, RZ ;  /* 0x000000050c0d7227 */ /* 0x010fc800078e00ff */
[----:B------:R-:W-:-:S04]  /*1150*/  IMAD.HI.U32 R5, R155, R5, RZ ;  /* 0x000000059b057227 */ /* 0x000fc800078e00ff */
[----:B---3--:R-:W-:-:S04]  /*1160*/  IMAD.HI.U32 R14, R11, R6, RZ ;  /* 0x000000060b0e7227 */ /* 0x008fc800078e00ff */
[----:B------:R-:W-:Y:S01]  /*1170*/  IMAD.HI.U32 R16, R165, R6, RZ ;  /* 0x00000006a5107227 */ /* 0x000fe200078e00ff */
[-C--:B------:R-:W-:Y:S02]  /*1180*/  @P2 SHF.R.U32.HI R11, RZ, R7.reuse, R14 ;  /* 0x00000007ff0b2219 */ /* 0x080fe4000001160e */
[-C--:B-1----:R-:W-:Y:S02]  /*1190*/  @P1 SHF.R.U32.HI R12, RZ, R8.reuse, R13 ;  /* 0x00000008ff0c1219 */ /* 0x082fe4000001160d */
[----:B------:R-:W-:Y:S02]  /*11a0*/  SHF.R.U32.HI R8, RZ, R8, R5 ;  /* 0x00000008ff087219 */ /* 0x000fe40000011605 */
[----:B------:R-:W-:Y:S02]  /*11b0*/  SHF.R.U32.HI R16, RZ, R7, R16 ;  /* 0x00000007ff107219 */ /* 0x000fe40000011610 */
[----:B------:R-:W-:Y:S01]  /*11c0*/  SEL R5, R155, R8, !P1 ;  /* 0x000000089b057207 */ /* 0x000fe20004800000 */
[----:B--2---:R-:W-:Y:S01]  /*11d0*/  IMAD.HI.U32 R14, R12, R2, RZ ;  /* 0x000000020c0e7227 */ /* 0x004fe200078e00ff */
[----:B------:R-:W-:-:S03]  /*11e0*/  SEL R7, R165, R16, !P2 ;  /* 0x00000010a5077207 */ /* 0x000fc60005000000 */
[----:B------:R-:W-:Y:S01]  /*11f0*/  IMAD.HI.U32 R6, R11, R2, RZ ;  /* 0x000000020b067227 */ /* 0x000fe200078e00ff */
[----:B------:R-:W-:-:S04]  /*1200*/  @P0 SHF.R.U32.HI R12, RZ, R3, R14 ;  /* 0x00000003ff0c0219 */ /* 0x000fc8000001160e */
[----:B------:R-:W-:Y:S01]  /*1210*/  @P0 SHF.R.U32.HI R11, RZ, R3, R6 ;  /* 0x00000003ff0b0219 */ /* 0x000fe20000011606 */
[----:B------:R-:W-:-:S04]  /*1220*/  IMAD R12, R12, R9, RZ ;  /* 0x000000090c0c7224 */ /* 0x000fc800078e02ff */
[----:B------:R-:W-:Y:S01]  /*1230*/  IMAD R6, R11, R9, RZ ;  /* 0x000000090b067224 */ /* 0x000fe200078e02ff */
[----:B------:R-:W-:-:S04]  /*1240*/  ISETP.GE.AND P1, PT, R5, R12, PT ;  /* 0x0000000c0500720c */ /* 0x000fc80003f26270 */
[----:B------:R-:W-:Y:S01]  /*1250*/  ISETP.GE.OR P1, PT, R7, R6, P1 ;  /* 0x000000060700720c */ /* 0x000fe20000f26670 */
[----:B------:R-:W-:-:S05]  /*1260*/  IMAD.HI.U32 R6, R5, R2, RZ ;  /* 0x0000000205067227 */ /* 0x000fca00078e00ff */
[----:B------:R-:W-:-:S04]  /*1270*/  SHF.R.U32.HI R6, RZ, R3, R6 ;  /* 0x00000003ff067219 */ /* 0x000fc80000011606 */
[----:B------:R-:W-:-:S03]  /*1280*/  SEL R6, R5, R6, !P0 ;  /* 0x0000000605067207 */ /* 0x000fc60004000000 */
[----:B------:R-:W-:Y:S01]  /*1290*/  @!P1 IMAD.HI.U32 R8, R7, R2, RZ ;  /* 0x0000000207089227 */ /* 0x000fe200078e00ff */
[----:B------:R-:W-:-:S04]  /*12a0*/  IADD3 R2, PT, PT, -R6, RZ, RZ ;  /* 0x000000ff06027210 */ /* 0x000fc80007ffe1ff */
[----:B------:R-:W-:Y:S01]  /*12b0*/  @!P1 SHF.R.U32.HI R8, RZ, R3, R8 ;  /* 0x00000003ff089219 */ /* 0x000fe20000011608 */
[----:B------:R-:W-:-:S03]  /*12c0*/  IMAD R2, R9, R2, R5 ;  /* 0x0000000209027224 */ /* 0x000fc600078e0205 */
[----:B------:R-:W-:Y:S02]  /*12d0*/  @!P1 SEL R3, R7, R8, !P0 ;  /* 0x0000000807039207 */ /* 0x000fe40004000000 */
[----:B------:R-:W-:-:S03]  /*12e0*/  IADD3 R8, PT, PT, -R5, RZ, RZ ;  /* 0x000000ff05087210 */ /* 0x000fc60007ffe1ff */
[--C-:B------:R-:W-:Y:S02]  /*12f0*/  @!P1 IMAD.IADD R6, R6, 0x1, -R3.reuse ;  /* 0x0000000106069824 */ /* 0x100fe400078e0a03 */
[----:B------:R-:W-:Y:S01]  /*1300*/  @!P1 IMAD R3, R2, R11, R3 ;  /* 0x0000000b02039224 */ /* 0x000fe200078e0203 */
[----:B------:R-:W-:Y:S01]  /*1310*/  IADD3 R2, PT, PT, -R7, RZ, RZ ;  /* 0x000000ff07027210 */ /* 0x000fe20007ffe1ff */
[----:B------:R-:W-:Y:S02]  /*1320*/  @!P1 IMAD R5, R6, R9, R7 ;  /* 0x0000000906059224 */ /* 0x000fe400078e0207 */
[----:B------:R-:W-:Y:S02]  /*1330*/  IMAD R8, R4, R8, R155 ;  /* 0x0000000804087224 */ /* 0x000fe400078e029b */
[----:B------:R-:W-:Y:S02]  /*1340*/  @!P1 IMAD.MOV.U32 R7, RZ, RZ, R3 ;  /* 0x000000ffff079224 */ /* 0x000fe400078e0003 */
[----:B------:R-:W-:-:S02]  /*1350*/  IMAD R2, R10, R2, R165 ;  /* 0x000000020a027224 */ /* 0x000fc400078e02a5 */
[----:B------:R-:W-:Y:S02]  /*1360*/  IMAD R155, R5, R4, R8 ;  /* 0x00000004059b7224 */ /* 0x000fe400078e0208 */
[----:B------:R-:W-:Y:S02]  /*1370*/  IMAD R165, R7, R10, R2 ;  /* 0x0000000a07a57224 */ /* 0x000fe400078e0202 */
.L_x_16:
[----:B------:R-:W1:Y:S01]  /*1380*/  LDCU UR4, c[0x0][0xb30] ;  /* 0x00016600ff0477ac */ /* 0x000e620008000800 */
[----:B------:R-:W2:Y:S08]  /*1390*/  S2UR UR37, SR_CgaCtaId ;  /* 0x00000000002579c3 */ /* 0x000eb00000008800 */
[----:B------:R-:W3:Y:S01]  /*13a0*/  LDC R72, c[0x0][0xb24] ;  /* 0x0002c900ff487b82 */ /* 0x000ee20000000800 */
[----:B-1----:R-:W-:-:S09]  /*13b0*/  UISETP.NE.AND UP1, UPT, UR4, 0x1, UPT ;  /* 0x000000010400788c */ /* 0x002fd2000bf25270 */
[----:B--2---:R-:W-:Y:S05]  /*13c0*/  BRA.U UP1, `(.L_x_17) ;  /* 0x0000000101407547 */ /* 0x004fea000b800000 */
[----:B------:R-:W1:Y:S08]  /*13d0*/  LDC.64 R4, c[0x0][0xb10] ;  /* 0x0002c400ff047b82 */ /* 0x000e700000000a00 */
[----:B------:R-:W2:Y:S08]  /*13e0*/  LDC.64 R2, c[0x0][0xb18] ;  /* 0x0002c600ff027b82 */ /* 0x000eb00000000a00 */
[----:B------:R-:W4:Y:S08]  /*13f0*/  LDC R6, c[0x0][0xb20] ;  /* 0x0002c800ff067b82 */ /* 0x000f300000000800 */
[----:B------:R-:W3:Y:S01]  /*1400*/  LDC R8, c[0x0][0xb0c] ;  /* 0x0002c300ff087b82 */ /* 0x000ee20000000800 */
[----:B-1----:R-:W-:-:S05]  /*1410*/  IMAD.HI.U32 R4, R165, R4, RZ ;  /* 0x00000004a5047227 */ /* 0x002fca00078e00ff */
[----:B------:R-:W-:Y:S01]  /*1420*/  SHF.R.U32.HI R4, RZ, R5, R4 ;  /* 0x00000005ff047219 */ /* 0x000fe20000011604 */
[----:B--2---:R-:W-:Y:S01]  /*1430*/  IMAD.HI.U32 R3, R155, R3, RZ ;  /* 0x000000039b037227 */ /* 0x004fe200078e00ff */
[----:B------:R-:W-:-:S04]  /*1440*/  ISETP.NE.AND P0, PT, R2, 0x1, PT ;  /* 0x000000010200780c */ /* 0x000fc80003f05270 */
[----:B----4-:R-:W-:-:S04]  /*1450*/  SHF.R.U32.HI R6, RZ, R6, R3 ;  /* 0x00000006ff067219 */ /* 0x010fc80000011603 */
[----:B------:R-:W-:Y:S02]  /*1460*/  SEL R3, R155, R6, !P0 ;  /* 0x000000069b037207 */ /* 0x000fe40004000000 */
[----:B---3--:R-:W-:-:S04]  /*1470*/  ISETP.NE.AND P1, PT, R8, 0x1, PT ;  /* 0x000000010800780c */ /* 0x008fc80003f25270 */
[----:B------:R-:W-:-:S05]  /*1480*/  SEL R4, R165, R4, !P1 ;  /* 0x00000004a5047207 */ /* 0x000fca0004800000 */
[----:B------:R-:W-:Y:S02]  /*1490*/  IMAD.IADD R5, R3, 0x1, -R4 ;  /* 0x0000000103057824 */ /* 0x000fe400078e0a04 */
[----:B------:R-:W-:Y:S02]  /*14a0*/  IMAD.IADD R3, R4, 0x1, -R3 ;  /* 0x0000000104037824 */ /* 0x000fe400078e0a03 */
[----:B------:R-:W-:Y:S02]  /*14b0*/  IMAD R165, R5, R8, R165 ;  /* 0x0000000805a57224 */ /* 0x000fe400078e02a5 */
[----:B------:R-:W-:-:S07]  /*14c0*/  IMAD R155, R3, R2, R155 ;  /* 0x00000002039b7224 */ /* 0x000fce00078e029b */
.L_x_17:
[----:B------:R-:W-:Y:S01]  /*14d0*/  BAR.SYNC.DEFER_BLOCKING 0x0 ;  /* 0x0000000000007b1d */ /* 0x000fe20000010000 */
[----:B------:R-:W-:Y:S01]  /*14e0*/  UISETP.NE.AND UP1, UPT, UR8, 0x2, UPT ;  /* 0x000000020800788c */ /* 0x000fe2000bf25270 */
[----:B------:R-:W-:Y:S02]  /*14f0*/  ISETP.NE.OR P5, PT, R0, 0x2, !P5 ;  /* 0x000000020000780c */ /* 0x000fe40006fa5670 */
[----:B------:R-:W-:-:S06]  /*1500*/  LOP3.LUT R2, R166, 0x1f, RZ, 0xc0, !PT ;  /* 0x0000001fa6027812 */ /* 0x000fcc00078ec0ff */
[----:B------:R-:W-:Y:S05]  /*1510*/  BRA.U UP1, `(.L_x_18) ;  /* 0x0000001901307547 */ /* 0x000fea000b800000 */
[----:B------:R-:W1:Y:S01]  /*1520*/  LDCU UR13, c[0x0][0x38c] ;  /* 0x00007180ff0d77ac */ /* 0x000e620008000800 */
[----:B------:R-:W2:Y:S01]  /*1530*/  LDC R9, c[0x0][0x370] ;  /* 0x0000dc00ff097b82 */ /* 0x000ea20000000800 */
[----:B------:R-:W-:Y:S01]  /*1540*/  PLOP3.LUT P1, PT, PT, PT, UP2, 0x80, 0x8 ;  /* 0x000000000008781c */ /* 0x000fe20003f2f028 */
[----:B------:R-:W-:Y:S01]  /*1550*/  IMAD.MOV.U32 R15, RZ, RZ, 0x1 ;  /* 0x00000001ff0f7424 */ /* 0x000fe200078e00ff */
[----:B------:R-:W-:Y:S01]  /*1560*/  ISETP.EQ.OR P4, PT, R2, RZ, P5 ;  /* 0x000000ff0200720c */ /* 0x000fe20002f82670 */
[----:B------:R-:W-:Y:S01]  /*1570*/  IMAD.MOV.U32 R14, RZ, RZ, RZ ;  /* 0x000000ffff0e7224 */ /* 0x000fe200078e00ff */
[----:B------:R-:W-:Y:S02]  /*1580*/  PLOP3.LUT P1, PT, P1, PT, PT, 0x8, 0x80 ;  /* 0x000000000080781c */ /* 0x000fe40000f2e170 */
[----:B------:R-:W-:Y:S01]  /*1590*/  CS2R R12, SRZ ;  /* 0x00000000000c7805 */ /* 0x000fe2000001ff00 */
[----:B------:R-:W-:Y:S01]  /*15a0*/  IMAD.MOV.U32 R10, RZ, RZ, 0x1 ;  /* 0x00000001ff0a7424 */ /* 0x000fe200078e00ff */
[----:B------:R-:W4:Y:S01]  /*15b0*/  LDC R0, c[0x0][0x374] ;  /* 0x0000dd00ff007b82 */ /* 0x000f220000000800 */
[----:B------:R-:W2:Y:S01]  /*15c0*/  LDCU.64 UR22, c[0x0][0x348] ;  /* 0x00006900ff1677ac */ /* 0x000ea20008000a00 */
[----:B------:R-:W-:Y:S01]  /*15d0*/  UMOV UR6, URZ ;  /* 0x000000ff00067c82 */ /* 0x000fe20008000000 */
[----:B-1----:R-:W-:-:S04]  /*15e0*/  UIADD3 UR5, UPT, UPT, UR13, 0x3f, URZ ;  /* 0x0000003f0d057890 */ /* 0x002fc8000fffe0ff */
[----:B------:R-:W-:-:S04]  /*15f0*/  USHF.R.S32.HI UR4, URZ, 0x1f, UR5 ;  /* 0x0000001fff047899 */ /* 0x000fc80008011405 */
[----:B------:R-:W-:-:S04]  /*1600*/  ULEA.HI UR4, UR4, UR5, URZ, 0x6 ;  /* 0x0000000504047291 */ /* 0x000fc8000f8f30ff */
[----:B------:R-:W-:Y:S02]  /*1610*/  USHF.R.S32.HI UR15, URZ, 0x6, UR4 ;  /* 0x00000006ff0f7899 */ /* 0x000fe40008011404 */
[----:B------:R-:W-:Y:S02]  /*1620*/  UIADD3 UR4, UPT, UPT, UR13, -0x1, URZ ;  /* 0xffffffff0d047890 */ /* 0x000fe4000fffe0ff */
[----:B------:R-:W-:Y:S02]  /*1630*/  UISETP.LT.U32.AND UP0, UPT, UR15, 0x11, UPT ;  /* 0x000000110f00788c */ /* 0x000fe4000bf01070 */
[----:B------:R-:W-:Y:S02]  /*1640*/  UISETP.GE.U32.AND UP1, UPT, UR4, -0x7f, UPT ;  /* 0xffffff810400788c */ /* 0x000fe4000bf26070 */
[----:B------:R-:W-:Y:S02]  /*1650*/  USEL UR14, UR15, 0x11, UP0 ;  /* 0x000000110f0e7887 */ /* 0x000fe40008000000 */
[----:B------:R-:W-:-:S02]  /*1660*/  UIADD3 UR13, UPT, UPT, UR13, 0x7e, URZ ;  /* 0x0000007e0d0d7890 */ /* 0x000fc4000fffe0ff */
[----:B------:R-:W-:Y:S02]  /*1670*/  UIADD3 UR5, UPT, UPT, UR14, -0x1, URZ ;  /* 0xffffffff0e057890 */ /* 0x000fe4000fffe0ff */
[----:B------:R-:W-:-:S03]  /*1680*/  UIADD3 UR7, UPT, UPT, UR15, -UR14, URZ ;  /* 0x8000000e0f077290 */ /* 0x000fc6000fffe0ff */
[----:B------:R-:W-:-:S04]  /*1690*/  @UP1 UIADD3 UR5, UPT, UPT, UR14, URZ, URZ ;  /* 0x000000ff0e051290 */ /* 0x000fc8000fffe0ff */
[----:B--2---:R-:W-:-:S12]  /*16a0*/  UIADD3 UR5, UPT, UPT, UR5, 0x1, URZ ;  /* 0x0000000105057890 */ /* 0x004fd8000fffe0ff */
.L_x_36:
[----:B------:R-:W-:Y:S01]  /*16b0*/  UISETP.NE.AND UP0, UPT, UR37, URZ, UPT ;  /* 0x000000ff2500728c */ /* 0x000fe2000bf05270 */
[----:B------:R-:W1:Y:S08]  /*16c0*/  S2UR UR37, SR_CgaCtaId ;  /* 0x00000000002579c3 */ /* 0x000e700000008800 */
[----:B------:R-:W-:Y:S05]  /*16d0*/  BRA.U UP0, `(.L_x_19) ;  /* 0x0000000100347547 */ /* 0x000fea000b800000 */
[----:B------:R-:W2:Y:S01]  /*16e0*/  S2R R2, SR_CgaCtaId ;  /* 0x0000000000027919 */ /* 0x000ea20000008800 */
[----:B------:R-:W-:-:S04]  /*16f0*/  MOV R3, 0x400 ;  /* 0x0000040000037802 */ /* 0x000fc80000000f00 */
[----:B--2---:R-:W-:Y:S02]  /*1700*/  LEA R3, R2, R3, 0x18 ;  /* 0x0000000302037211 */ /* 0x004fe400078ec0ff */
[----:B------:R-:W-:-:S03]  /*1710*/  SHF.L.U32 R2, R10, 0x1f, RZ ;  /* 0x0000001f0a027819 */ /* 0x000fc600000006ff */
[----:B------:R-:W-:-:S04]  /*1720*/  IMAD R3, R12, 0x8, R3 ;  /* 0x000000080c037824 */ /* 0x000fc800078e0203 */
[----:B------:R-:W2:Y:S02]  /*1730*/  SYNCS.PHASECHK.TRANS64.TRYWAIT P0, [R3+URZ+0x1a0], R2 ;  /* 0x0001a002030075a7 */ /* 0x000ea400080011ff */
[----:B--2---:R-:W-:Y:S05]  /*1740*/  @!P0 BRA `(.L_x_20) ;  /* 0x0000005800888947 */ /* 0x004fea0003800000 */
.L_x_109:
[----:B------:R-:W-:Y:S01]  /*1750*/  VIADD R12, R12, 0x1 ;  /* 0x000000010c0c7836 */ /* 0x000fe20000000000 */
[----:B------:R2:W-:Y:S04]  /*1760*/  SYNCS.ARRIVE.TRANS64.A1T0 RZ, [R3+URZ+0x190], RZ ;  /* 0x000190ff03ff79a7 */ /* 0x0005e800081000ff */
[----:B------:R-:W-:-:S04]  /*1770*/  ISETP.NE.AND P0, PT, R12, 0x2, PT ;  /* 0x000000020c00780c */ /* 0x000fc80003f05270 */
[----:B------:R-:W-:Y:S02]  /*1780*/  SEL R12, R12, RZ, P0 ;  /* 0x000000ff0c0c7207 */ /* 0x000fe40000000000 */
[----:B--2---:R-:W-:-:S04]  /*1790*/  SEL R3, RZ, 0x1, P0 ;  /* 0x00000001ff037807 */ /* 0x004fc80000000000 */
[----:B------:R-:W-:-:S07]  /*17a0*/  LOP3.LUT R10, R10, R3, RZ, 0x3c, !PT ;  /* 0x000000030a0a7212 */ /* 0x000fce00078e3cff */
.L_x_19:
[----:B------:R-:W-:Y:S01]  /*17b0*/  UMOV UR4, 0x400 ;  /* 0x0000040000047882 */ /* 0x000fe20000000000 */
[----:B------:R-:W-:Y:S01]  /*17c0*/  SHF.L.U32 R2, R15, 0x1f, RZ ;  /* 0x0000001f0f027819 */ /* 0x000fe200000006ff */
[----:B-1----:R-:W-:Y:S01]  /*17d0*/  ULEA UR4, UR37, UR4, 0x18 ;  /* 0x0000000425047291 */ /* 0x002fe2000f8ec0ff */
[----:B------:R-:W-:Y:S01]  /*17e0*/  R2UR UR35, R165 ;  /* 0x00000000a52372ca */ /* 0x000fe200000e0000 */
[----:B------:R-:W-:Y:S01]  /*17f0*/  UISETP.GE.U32.AND UP0, UPT, UR13, 0x7f, UPT ;  /* 0x0000007f0d00788c */ /* 0x000fe2000bf06070 */
[----:B------:R-:W-:Y:S01]  /*1800*/  R2UR UR10, R155 ;  /* 0x000000009b0a72ca */ /* 0x000fe200000e0000 */
[----:B------:R-:W-:Y:S01]  /*1810*/  ULEA UR8, UR6, UR4, 0x3 ;  /* 0x0000000406087291 */ /* 0x000fe2000f8e18ff */
[----:B------:R-:W-:-:S08]  /*1820*/  UMOV UR24, URZ ;  /* 0x000000ff00187c82 */ /* 0x000fd00008000000 */
[----:B------:R1:W2:Y:S01]  /*1830*/  SYNCS.PHASECHK.TRANS64.TRYWAIT P0, [UR8+0x88], R2 ;  /* 0x00008802ff0075a7 */ /* 0x0002a20008001108 */
[----:B------:R-:W-:Y:S02]  /*1840*/  USHF.L.U32 UR35, UR35, 0x7, URZ ;  /* 0x0000000723237899 */ /* 0x000fe400080006ff */
[----:B------:R-:W-:Y:S01]  /*1850*/  USHF.L.U32 UR10, UR10, 0x6, URZ ;  /* 0x000000060a0a7899 */ /* 0x000fe200080006ff */
[----:B------:R-:W-:Y:S11]  /*1860*/  BRA.U !UP0, `(.L_x_21) ;  /* 0x0000000108a87547 */ /* 0x000ff6000b800000 */
[----:B------:R-:W-:Y:S01]  /*1870*/  UMOV UR16, URZ ;  /* 0x000000ff00107c82 */ /* 0x000fe20008000000 */
[----:B------:R-:W-:-:S05]  /*1880*/  UMOV UR17, UR6 ;  /* 0x0000000600117c82 */ /* 0x000fca0008000000 */
.L_x_26:
[----:B-1----:R-:W-:Y:S01]  /*1890*/  ULEA UR33, UR17, UR4, 0x3 ;  /* 0x0000000411217291 */ /* 0x002fe2000f8e18ff */
[----:B--2---:R-:W-:Y:S01]  /*18a0*/  @!P5 MOV R3, 0x3000 ;  /* 0x000030000003d802 */ /* 0x004fe20000000f00 */
[----:B--2---:R-:W-:Y:S10]  /*18b0*/  @P0 BRA `(.L_x_22) ;  /* 0x00000000000c0947 */ /* 0x004ff40003800000 */
[----:B------:R-:W-:-:S04]  /*18c0*/  SHF.L.U32 R5, R15, 0x1f, RZ ;  /* 0x0000001f0f057819 */ /* 0x000fc800000006ff */
[----:B------:R-:W2:Y:S02]  /*18d0*/  SYNCS.PHASECHK.TRANS64.TRYWAIT P0, [UR33+0x88], R5 ;  /* 0x00008805ff0075a7 */ /* 0x000ea40008001121 */
[----:B--2---:R-:W-:Y:S05]  /*18e0*/  @!P0 BRA `(.L_x_23) ;  /* 0x0000005800348947 */ /* 0x004fea0003800000 */
.L_x_22:
[----:B------:R2:W-:Y:S01]  /*18f0*/  @!P5 SYNCS.ARRIVE.TRANS64 RZ, [UR33], R3 ;  /* 0x00000003ffffd9a7 */ /* 0x0005e20008000021 */
[----:B------:R-:W-:Y:S04]  /*1900*/  BSSY.RECONVERGENT B0, `(.L_x_24) ;  /* 0x0000003000007945 */ /* 0x000fe80003800200 */
[----:B------:R-:W-:Y:S05]  /*1910*/  @P4 BRA `(.L_x_25) ;  /* 0x0000000000044947 */ /* 0x000fea0003800000 */
[----:B------:R-:W-:Y:S05]  /*1920*/  BPT.TRAP 0x1 ;  /* 0x000000040000795c */ /* 0x000fea0000300000 */
.L_x_25:
[----:B------:R-:W-:Y:S05]  /*1930*/  BSYNC.RECONVERGENT B0 ;  /* 0x0000000000007941 */ /* 0x000fea0003800200 */
.L_x_24:
[----:B------:R-:W-:Y:S02]  /*1940*/  UIADD3 UR6, UPT, UPT, UR17, 0x1, URZ ;  /* 0x0000000111067890 */ /* 0x000fe4000fffe0ff */
[----:B------:R-:W-:Y:S02]  /*1950*/  ULEA UR32, UR17, UR4, 0xd ;  /* 0x0000000411207291 */ /* 0x000fe4000f8e68ff */
[----:B------:R-:W-:Y:S02]  /*1960*/  UISETP.NE.AND UP0, UPT, UR6, 0x11, UPT ;  /* 0x000000110600788c */ /* 0x000fe4000bf05270 */
[----:B------:R-:W-:Y:S02]  /*1970*/  UIADD3 UR26, UP1, UPT, UR22, 0x80, URZ ;  /* 0x00000080161a7890 */ /* 0x000fe4000ff3e0ff */
[----:B------:R-:W-:Y:S02]  /*1980*/  USEL UR9, URZ, 0x1, UP0 ;  /* 0x00000001ff097887 */ /* 0x000fe40008000000 */
[----:B------:R-:W-:-:S02]  /*1990*/  USEL UR6, UR6, URZ, UP0 ;  /* 0x000000ff06067287 */ /* 0x000fc40008000000 */
[----:B------:R-:W-:Y:S02]  /*19a0*/  UIADD3 UR20, UP0, UPT, UR22, 0x180, URZ ;  /* 0x0000018016147890 */ /* 0x000fe4000ff1e0ff */
[----:B------:R-:W-:Y:S01]  /*19b0*/  ULEA UR8, UR6, UR4, 0x3 ;  /* 0x0000000406087291 */ /* 0x000fe2000f8e18ff */
[----:B------:R-:W-:Y:S01]  /*19c0*/  LOP3.LUT R15, R15, UR9, RZ, 0x3c, !PT ;  /* 0x000000090f0f7c12 */ /* 0x000fe2000f8e3cff */
[----:B------:R-:W-:Y:S02]  /*19d0*/  USHF.L.U32 UR34, UR16, 0x6, URZ ;  /* 0x0000000610227899 */ /* 0x000fe400080006ff */
[----:B------:R-:W-:Y:S01]  /*19e0*/  UIADD3.X UR27, UPT, UPT, URZ, UR23, URZ, UP1, !UPT ;  /* 0x00000017ff1b7290 */ /* 0x000fe20008ffe4ff */
[----:B-1----:R-:W-:Y:S01]  /*19f0*/  SHF.L.U32 R2, R15, 0x1f, RZ ;  /* 0x0000001f0f027819 */ /* 0x002fe200000006ff */
[----:B------:R-:W-:Y:S02]  /*1a00*/  UIADD3 UR32, UPT, UPT, UR32, 0x4400, URZ ;  /* 0x0000440020207890 */ /* 0x000fe4000fffe0ff */
[----:B------:R-:W-:Y:S01]  /*1a10*/  UIADD3.X UR21, UPT, UPT, URZ, UR23, URZ, UP0, !UPT ;  /* 0x00000017ff157290 */ /* 0x000fe200087fe4ff */
[----:B------:R1:W1:Y:S01]  /*1a20*/  SYNCS.PHASECHK.TRANS64.TRYWAIT P0, [UR8+0x88], R2 ;  /* 0x00008802ff0075a7 */ /* 0x0002620008001108 */
[----:B------:R-:W-:Y:S01]  /*1a30*/  ULEA UR8, UR17, UR4, 0xc ;  /* 0x0000000411087291 */ /* 0x000fe2000f8e60ff */
[----:B------:R-:W-:Y:S01]  /*1a40*/  UMOV UR18, 0x0 ;  /* 0x0000000000127882 */ /* 0x000fe20000000000 */
[----:B------:R-:W-:-:S02]  /*1a50*/  UMOV UR19, 0x10000000 ;  /* 0x1000000000137882 */ /* 0x000fc40000000000 */
[----:B------:R-:W-:Y:S01]  /*1a60*/  UIADD3 UR8, UPT, UPT, UR8, 0x26400, URZ ;  /* 0x0002640008087890 */ /* 0x000fe2000fffe0ff */
[----:B------:R1:W-:Y:S01]  /*1a70*/  UTMALDG.3D [UR32], [UR26], desc[UR18] ;  /* 0x000012201a0075b4 */ /* 0x0003e20008011000 */
[----:B------:R-:W-:Y:S01]  /*1a80*/  UMOV UR12, UR36 ;  /* 0x00000024000c7c82 */ /* 0x000fe20008000000 */
[----:B------:R-:W-:Y:S01]  /*1a90*/  UMOV UR9, UR33 ;  /* 0x0000002100097c82 */ /* 0x000fe20008000000 */
[----:B------:R-:W-:Y:S01]  /*1aa0*/  UMOV UR11, UR34 ;  /* 0x00000022000b7c82 */ /* 0x000fe20008000000 */
[----:B------:R-:W-:Y:S01]  /*1ab0*/  UIADD3 UR16, UPT, UPT, UR16, 0x1, URZ ;  /* 0x0000000110107890 */ /* 0x000fe2000fffe0ff */
[----:B------:R-:W-:Y:S01]  /*1ac0*/  UMOV UR24, UR5 ;  /* 0x0000000500187c82 */ /* 0x000fe20008000000 */
[----:B------:R-:W-:Y:S02]  /*1ad0*/  UMOV UR17, UR6 ;  /* 0x0000000600117c82 */ /* 0x000fe40008000000 */
[----:B------:R1:W-:Y:S01]  /*1ae0*/  UTMALDG.3D [UR8], [UR20], desc[UR18] ;  /* 0x00001208140075b4 */ /* 0x0003e20008011000 */
[----:B------:R-:W-:-:S09]  /*1af0*/  UISETP.NE.AND UP0, UPT, UR16, UR5, UPT ;  /* 0x000000051000728c */ /* 0x000fd2000bf05270 */
[----:B------:R-:W-:Y:S05]  /*1b00*/  BRA.U UP0, `(.L_x_26) ;  /* 0xfffffffd00607547 */ /* 0x000fea000b83ffff */
.L_x_21:
[----:B-1----:R-:W-:Y:S01]  /*1b10*/  ULEA UR8, UR6, UR4, 0x3 ;  /* 0x0000000406087291 */ /* 0x002fe2000f8e18ff */
[----:B------:R-:W-:Y:S01]  /*1b20*/  SHF.L.U32 R2, R15, 0x1f, RZ ;  /* 0x0000001f0f027819 */ /* 0x000fe200000006ff */
[----:B------:R-:W-:Y:S01]  /*1b30*/  @!P1 SYNCS.ARRIVE.TRANS64.A1T0 RZ, [UR4+0x128], RZ ;  /* 0x000128ffffff99a7 */ /* 0x000fe20008100004 */
[----:B------:R-:W-:-:S06]  /*1b40*/  UISETP.GT.AND UP0, UPT, UR15, UR14, UPT ;  /* 0x0000000e0f00728c */ /* 0x000fcc000bf04270 */
[----:B--2---:R1:W2:Y:S03]  /*1b50*/  SYNCS.PHASECHK.TRANS64.TRYWAIT P0, [UR8+0x88], R2 ;  /* 0x00008802ff0075a7 */ /* 0x0042a60008001108 */
[----:B------:R-:W-:Y:S05]  /*1b60*/  BRA.U !UP0, `(.L_x_27) ;  /* 0x0000000108ac7547 */ /* 0x000fea000b800000 */
[----:B------:R-:W-:Y:S01]  /*1b70*/  UIADD3 UR21, UPT, UPT, UR7, UR24, URZ ;  /* 0x0000001807157290 */ /* 0x000fe2000fffe0ff */
[----:B------:R-:W-:-:S11]  /*1b80*/  UMOV UR25, UR6 ;  /* 0x0000000600197c82 */ /* 0x000fd60008000000 */
.L_x_32:
[----:B-1----:R-:W-:Y:S01]  /*1b90*/  ULEA UR17, UR25, UR4, 0x3 ;  /* 0x0000000419117291 */ /* 0x002fe2000f8e18ff */
[----:B--2---:R-:W-:Y:S01]  /*1ba0*/  @!P5 MOV R3, 0x3000 ;  /* 0x000030000003d802 */ /* 0x004fe20000000f00 */
[----:B--2---:R-:W-:Y:S10]  /*1bb0*/  @P0 BRA `(.L_x_28) ;  /* 0x00000000000c0947 */ /* 0x004ff40003800000 */
[----:B------:R-:W-:-:S04]  /*1bc0*/  SHF.L.U32 R5, R15, 0x1f, RZ ;  /* 0x0000001f0f057819 */ /* 0x000fc800000006ff */
[----:B------:R-:W2:Y:S02]  /*1bd0*/  SYNCS.PHASECHK.TRANS64.TRYWAIT P0, [UR17+0x88], R5 ;  /* 0x00008805ff0075a7 */ /* 0x000ea40008001111 */
[----:B--2---:R-:W-:Y:S05]  /*1be0*/  @!P0 BRA `(.L_x_29) ;  /* 0x00000054008c8947 */ /* 0x004fea0003800000 */
.L_x_28:
[----:B------:R2:W-:Y:S01]  /*1bf0*/  @!P5 SYNCS.ARRIVE.TRANS64 RZ, [UR17], R3 ;  /* 0x00000003ffffd9a7 */ /* 0x0005e20008000011 */
[----:B------:R-:W-:Y:S04]  /*1c00*/  BSSY.RECONVERGENT B0, `(.L_x_30) ;  /* 0x0000003000007945 */ /* 0x000fe80003800200 */
[----:B------:R-:W-:Y:S05]  /*1c10*/  @P4 BRA `(.L_x_31) ;  /* 0x0000000000044947 */ /* 0x000fea0003800000 */
[----:B------:R-:W-:Y:S05]  /*1c20*/  BPT.TRAP 0x1 ;  /* 0x000000040000795c */ /* 0x000fea0000300000 */
.L_x_31:
[----:B------:R-:W-:Y:S05]  /*1c30*/  BSYNC.RECONVERGENT B0 ;  /* 0x0000000000007941 */ /* 0x000fea0003800200 */
.L_x_30:
        /* <DEDUP_REMOVED lines=10> */
[----:B------:R-:W-:Y:S01]  /*1ce0*/  UIADD3 UR16, UPT, UPT, UR16, 0x4400, URZ ;  /* 0x0000440010107890 */ /* 0x000fe2000fffe0ff */
[----:B-1----:R-:W-:Y:S01]  /*1cf0*/  SHF.L.U32 R2, R15, 0x1f, RZ ;  /* 0x0000001f0f027819 */ /* 0x002fe200000006ff */
[----:B------:R-:W-:Y:S02]  /*1d00*/  UIADD3.X UR31, UPT, UPT, URZ, UR23, URZ, UP1, !UPT ;  /* 0x00000017ff1f7290 */ /* 0x000fe40008ffe4ff */
[----:B------:R-:W-:Y:S01]  /*1d10*/  UIADD3.X UR29, UPT, UPT, URZ, UR23, URZ, UP0, !UPT ;  /* 0x00000017ff1d7290 */ /* 0x000fe200087fe4ff */
[----:B------:R1:W1:Y:S01]  /*1d20*/  SYNCS.PHASECHK.TRANS64.TRYWAIT P0, [UR8+0x88], R2 ;  /* 0x00008802ff0075a7 */ /* 0x0002620008001108 */
[----:B------:R-:W-:Y:S01]  /*1d30*/  ULEA UR8, UR25, UR4, 0xc ;  /* 0x0000000419087291 */ /* 0x000fe2000f8e60ff */
[----:B------:R-:W-:Y:S01]  /*1d40*/  UMOV UR26, 0x0 ;  /* 0x00000000001a7882 */ /* 0x000fe20000000000 */
[----:B------:R-:W-:-:S02]  /*1d50*/  UMOV UR27, 0x10000000 ;  /* 0x10000000001b7882 */ /* 0x000fc40000000000 */
[----:B------:R-:W-:Y:S01]  /*1d60*/  UIADD3 UR8, UPT, UPT, UR8, 0x26400, URZ ;  /* 0x0002640008087890 */ /* 0x000fe2000fffe0ff */
[----:B------:R-:W-:Y:S01]  /*1d70*/  UMOV UR19, UR35 ;  /* 0x0000002300137c82 */ /* 0x000fe20008000000 */
[----:B------:R-:W-:Y:S01]  /*1d80*/  UMOV UR20, UR36 ;  /* 0x0000002400147c82 */ /* 0x000fe20008000000 */
[----:B------:R-:W-:Y:S01]  /*1d90*/  UMOV UR12, UR36 ;  /* 0x00000024000c7c82 */ /* 0x000fe20008000000 */
[----:B------:R-:W-:Y:S01]  /*1da0*/  UMOV UR9, UR17 ;  /* 0x0000001100097c82 */ /* 0x000fe20008000000 */
[----:B------:R-:W-:Y:S01]  /*1db0*/  UMOV UR11, UR18 ;  /* 0x00000012000b7c82 */ /* 0x000fe20008000000 */
[----:B------:R1:W-:Y:S01]  /*1dc0*/  UTMALDG.3D [UR16], [UR30], desc[UR26] ;  /* 0x00001a101e0075b4 */ /* 0x0003e20008011000 */
[----:B------:R-:W-:Y:S01]  /*1dd0*/  UIADD3 UR24, UPT, UPT, UR24, 0x1, URZ ;  /* 0x0000000118187890 */ /* 0x000fe2000fffe0ff */
[----:B------:R-:W-:-:S03]  /*1de0*/  UMOV UR25, UR6 ;  /* 0x0000000600197c82 */ /* 0x000fc60008000000 */
[----:B------:R-:W-:Y:S01]  /*1df0*/  UISETP.NE.AND UP0, UPT, UR24, UR21, UPT ;  /* 0x000000151800728c */ /* 0x000fe2000bf05270 */
[----:B------:R1:W-:Y:S08]  /*1e00*/  UTMALDG.3D [UR8], [UR28], desc[UR26] ;  /* 0x00001a081c0075b4 */ /* 0x0003f00008011000 */
[----:B------:R-:W-:Y:S05]  /*1e10*/  BRA.U UP0, `(.L_x_32) ;  /* 0xfffffffd005c7547 */ /* 0x000fea000b83ffff */
.L_x_27:
[C---:B-1----:R-:W-:Y:S01]  /*1e20*/  LEA R2, R14.reuse, UR4, 0x3 ;  /* 0x000000040e027c11 */ /* 0x042fe2000f8e18ff */
[----:B------:R-:W-:Y:S01]  /*1e30*/  NOP ;  /* 0x0000000000007918 */ /* 0x000fe20000000000 */
[----:B--2---:R-:W-:Y:S02]  /*1e40*/  SHF.L.U32 R3, R13, 0x1f, RZ ;  /* 0x0000001f0d037819 */ /* 0x004fe400000006ff */
[----:B------:R-:W-:Y:S02]  /*1e50*/  LEA R4, R14, UR4, 0x4 ;  /* 0x000000040e047c11 */ /* 0x000fe4000f8e20ff */
[----:B------:R-:W1:Y:S02]  /*1e60*/  SYNCS.PHASECHK.TRANS64.TRYWAIT P0, [R2+URZ+0x130], R3 ;  /* 0x00013003020075a7 */ /* 0x000e6400080011ff */
[----:B-1----:R-:W-:Y:S05]  /*1e70*/  @!P0 BRA `(.L_x_33) ;  /* 0x0000005400008947 */ /* 0x002fea0003800000 */
.L_x_112:
[----:B------:R-:W2:Y:S01]  /*1e80*/  LDS.128 R4, [R4+0x1c0] ;  /* 0x0001c00004047984 */ /* 0x000ea20000000c00 */
[----:B---3--:R-:W-:Y:S01]  /*1e90*/  ISETP.GE.AND P0, PT, R72, 0x1, PT ;  /* 0x000000014800780c */ /* 0x008fe20003f06270 */
[----:B-1----:R-:W-:Y:S01]  /*1ea0*/  VIADD R2, R2, 0x140 ;  /* 0x0000014002027836 */ /* 0x002fe20000000000 */
[----:B------:R-:W-:Y:S01]  /*1eb0*/  @!PT LDS RZ, [RZ] ;  /* 0x00000000fffff984 */ /* 0x000fe20000000800 */
[----:B------:R-:W-:Y:S01]  /*1ec0*/  @!PT LDS RZ, [RZ] ;  /* 0x00000000fffff984 */ /* 0x000fe20000000800 */
[----:B------:R-:W-:Y:S01]  /*1ed0*/  @!PT LDS RZ, [RZ] ;  /* 0x00000000fffff984 */ /* 0x000fe20000000800 */
[----:B------:R-:W-:Y:S01]  /*1ee0*/  @!PT LDS RZ, [RZ] ;  /* 0x00000000fffff984 */ /* 0x000fe20000000800 */
[----:B------:R1:W-:Y:S06]  /*1ef0*/  MEMBAR.ALL.CTA ;  /* 0x0000000000007992 */ /* 0x0003ec0000008000 */
[----:B-1----:R-:W1:Y:S01]  /*1f00*/  FENCE.VIEW.ASYNC.S ;  /* 0x00000000000073c6 */ /* 0x002e620000000000 */
[----:B------:R-:W-:-:S04]  /*1f10*/  PRMT R2, RZ, 0x654, R2 ;  /* 0x00000654ff027816 */ /* 0x000fc80000000002 */
[----:B-1----:R1:W-:Y:S01]  /*1f20*/  SYNCS.ARRIVE.TRANS64.RED.A1T0 RZ, [R2+URZ], RZ ;  /* 0x000000ff02ff79a7 */ /* 0x0023e200081004ff */
[----:B--2---:R-:W-:-:S13]  /*1f30*/  LOP3.LUT P2, RZ, R6, 0x1, RZ, 0xc0, !PT ;  /* 0x0000000106ff7812 */ /* 0x004fda000784c0ff */
[----:B------:R-:W-:Y:S01]  /*1f40*/  @P2 SHF.R.U32.HI R3, RZ, 0x10, R5 ;  /* 0x00000010ff032819 */ /* 0x000fe20000011605 */
[----:B------:R-:W-:Y:S01]  /*1f50*/  VOTEU.ANY UP0, P2 ;  /* 0x0000000000ff7886 */ /* 0x000fe20001000100 */
[----:B------:R-:W-:Y:S02]  /*1f60*/  @P2 MOV R11, R4 ;  /* 0x00000004000b2202 */ /* 0x000fe40000000f00 */
[----:B------:R-:W-:Y:S02]  /*1f70*/  @P2 R2UR.BROADCAST UR8, R3 ;  /* 0x00000000030822ca */ /* 0x000fe400008e0000 */
[----:B------:R-:W-:-:S11]  /*1f80*/  @P2 LOP3.LUT R8, R5, 0xffff, RZ, 0xc0, !PT ;  /* 0x0000ffff05082812 */ /* 0x000fd600078ec0ff */
[----:B------:R-:W-:Y:S01]  /*1f90*/  @UP0 UMOV UR36, UR8 ;  /* 0x0000000800240c82 */ /* 0x000fe20008000000 */
[----:B-1----:R-:W-:Y:S05]  /*1fa0*/  @!P0 BRA `(.L_x_34) ;  /* 0x0000000000b88947 */ /* 0x002fea0003800000 */
[----:B------:R-:W4:Y:S01]  /*1fb0*/  LDC.64 R4, c[0x0][0xb18] ;  /* 0x0002c600ff047b82 */ /* 0x000f220000000a00 */
[----:B------:R-:W-:-:S07]  /*1fc0*/  ISETP.NE.AND P3, PT, R72, 0x1, PT ;  /* 0x000000014800780c */ /* 0x000fce0003f65270 */
[----:B------:R-:W1:Y:S08]  /*1fd0*/  LDC.64 R6, c[0x0][0xb10] ;  /* 0x0002c400ff067b82 */ /* 0x000e700000000a00 */
[----:B------:R-:W2:Y:S08]  /*1fe0*/  LDC R16, c[0x0][0xb20] ;  /* 0x0002c800ff107b82 */ /* 0x000eb00000000800 */
[----:B------:R-:W3:Y:S01]  /*1ff0*/  LDC R18, c[0x0][0xb0c] ;  /* 0x0002c300ff127b82 */ /* 0x000ee20000000800 */
[----:B----4-:R-:W-:Y:S01]  /*2000*/  IMAD.HI.U32 R17, R0, R5, RZ ;  /* 0x0000000500117227 */ /* 0x010fe200078e00ff */
[----:B------:R-:W-:-:S03]  /*2010*/  ISETP.NE.AND P0, PT, R4, 0x1, PT ;  /* 0x000000010400780c */ /* 0x000fc60003f05270 */
[----:B------:R-:W-:-:S03]  /*2020*/  IMAD.HI.U32 R5, R8, R5, RZ ;  /* 0x0000000508057227 */ /* 0x000fc600078e00ff */
[----:B------:R-:W4:Y:S01]  /*2030*/  LDC.64 R2, c[0x0][0xb28] ;  /* 0x0002ca00ff027b82 */ /* 0x000f220000000a00 */
[----:B-1----:R-:W-:-:S04]  /*2040*/  IMAD.HI.U32 R20, R9, R6, RZ ;  /* 0x0000000609147227 */ /* 0x002fc800078e00ff */
[----:B------:R-:W-:Y:S01]  /*2050*/  IMAD.HI.U32 R22, R11, R6, RZ ;  /* 0x000000060b167227 */ /* 0x000fe200078e00ff */
[----:B------:R-:W-:Y:S02]  /*2060*/  SHF.R.U32.HI R20, RZ, R7, R20 ;  /* 0x00000007ff147219 */ /* 0x000fe40000011614 */
[-C--:B--2---:R-:W-:Y:S02]  /*2070*/  SHF.R.U32.HI R17, RZ, R16.reuse, R17 ;  /* 0x00000010ff117219 */ /* 0x084fe40000011611 */
[----:B------:R-:W-:Y:S02]  /*2080*/  SHF.R.U32.HI R5, RZ, R16, R5 ;  /* 0x00000010ff057219 */ /* 0x000fe40000011605 */
[----:B------:R-:W-:Y:S02]  /*2090*/  SEL R17, R0, R17, !P0 ;  /* 0x0000001100117207 */ /* 0x000fe40004000000 */
[----:B------:R-:W-:Y:S02]  /*20a0*/  SHF.R.U32.HI R22, RZ, R7, R22 ;  /* 0x00000007ff167219 */ /* 0x000fe40000011616 */
[----:B---3--:R-:W-:-:S02]  /*20b0*/  ISETP.NE.AND P1, PT, R18, 0x1, PT ;  /* 0x000000011200780c */ /* 0x008fc40003f25270 */
[----:B------:R-:W-:Y:S02]  /*20c0*/  SEL R5, R8, R5, !P0 ;  /* 0x0000000508057207 */ /* 0x000fe40004000000 */
[----:B------:R-:W-:Y:S02]  /*20d0*/  SEL R19, R9, R20, !P1 ;  /* 0x0000001409137207 */ /* 0x000fe40004800000 */
[----:B------:R-:W-:Y:S01]  /*20e0*/  SEL R7, R11, R22, !P1 ;  /* 0x000000160b077207 */ /* 0x000fe20004800000 */
[----:B----4-:R-:W-:-:S04]  /*20f0*/  IMAD.HI.U32 R20, R17, R2, RZ ;  /* 0x0000000211147227 */ /* 0x010fc800078e00ff */
[----:B------:R-:W-:Y:S01]  /*2100*/  IMAD.HI.U32 R6, R19, R2, RZ ;  /* 0x0000000213067227 */ /* 0x000fe200078e00ff */
[----:B------:R-:W-:-:S04]  /*2110*/  @P3 SHF.R.U32.HI R17, RZ, R3, R20 ;  /* 0x00000003ff113219 */ /* 0x000fc80000011614 */
[----:B------:R-:W-:Y:S01]  /*2120*/  @P3 SHF.R.U32.HI R19, RZ, R3, R6 ;  /* 0x00000003ff133219 */ /* 0x000fe20000011606 */
[----:B------:R-:W-:-:S04]  /*2130*/  IMAD R17, R72, R17, RZ ;  /* 0x0000001148117224 */ /* 0x000fc800078e02ff */
[----:B------:R-:W-:Y:S01]  /*2140*/  IMAD R6, R72, R19, RZ ;  /* 0x0000001348067224 */ /* 0x000fe200078e02ff */
[C---:B------:R-:W-:Y:S02]  /*2150*/  ISETP.GE.AND P0, PT, R5.reuse, R17, PT ;  /* 0x000000110500720c */ /* 0x040fe40003f06270 */
[----:B------:R-:W-:Y:S02]  /*2160*/  IADD3 R17, PT, PT, -R5, RZ, RZ ;  /* 0x000000ff05117210 */ /* 0x000fe40007ffe1ff */
[----:B------:R-:W-:Y:S01]  /*2170*/  ISETP.GE.OR P0, PT, R7, R6, P0 ;  /* 0x000000060700720c */ /* 0x000fe20000706670 */
[----:B------:R-:W-:-:S04]  /*2180*/  IMAD.HI.U32 R6, R5, R2, RZ ;  /* 0x0000000205067227 */ /* 0x000fc800078e00ff */
[----:B------:R-:W-:Y:S01]  /*2190*/  IMAD R8, R4, R17, R8 ;  /* 0x0000001104087224 */ /* 0x000fe200078e0208 */
[----:B------:R-:W-:-:S04]  /*21a0*/  SHF.R.U32.HI R6, RZ, R3, R6 ;  /* 0x00000003ff067219 */ /* 0x000fc80000011606 */
[----:B------:R-:W-:-:S03]  /*21b0*/  SEL R6, R5, R6, !P3 ;  /* 0x0000000605067207 */ /* 0x000fc60005800000 */
[----:B------:R-:W-:-:S04]  /*21c0*/  @!P0 IMAD.HI.U32 R16, R7, R2, RZ ;  /* 0x0000000207108227 */ /* 0x000fc800078e00ff */
[----:B------:R-:W-:Y:S01]  /*21d0*/  IMAD.MOV R2, RZ, RZ, -R6 ;  /* 0x000000ffff027224 */ /* 0x000fe200078e0a06 */
[----:B------:R-:W-:-:S03]  /*21e0*/  @!P0 SHF.R.U32.HI R16, RZ, R3, R16 ;  /* 0x00000003ff108219 */ /* 0x000fc60000011610 */
[----:B------:R-:W-:Y:S01]  /*21f0*/  IMAD R2, R72, R2, R5 ;  /* 0x0000000248027224 */ /* 0x000fe200078e0205 */
[----:B------:R-:W-:-:S05]  /*2200*/  @!P0 SEL R3, R7, R16, !P3 ;  /* 0x0000001007038207 */ /* 0x000fca0005800000 */
[--C-:B------:R-:W-:Y:S02]  /*2210*/  @!P0 IMAD.IADD R6, R6, 0x1, -R3.reuse ;  /* 0x0000000106068824 */ /* 0x100fe400078e0a03 */
[----:B------:R-:W-:Y:S01]  /*2220*/  @!P0 IMAD R3, R2, R19, R3 ;  /* 0x0000001302038224 */ /* 0x000fe200078e0203 */
[----:B------:R-:W-:Y:S01]  /*2230*/  IADD3 R2, PT, PT, -R7, RZ, RZ ;  /* 0x000000ff07027210 */ /* 0x000fe20007ffe1ff */
[----:B------:R-:W-:Y:S02]  /*2240*/  @!P0 IMAD R5, R72, R6, R7 ;  /* 0x0000000648058224 */ /* 0x000fe400078e0207 */
[----:B------:R-:W-:Y:S02]  /*2250*/  @!P0 IMAD.MOV.U32 R7, RZ, RZ, R3 ;  /* 0x000000ffff078224 */ /* 0x000fe400078e0003 */
[----:B------:R-:W-:Y:S02]  /*2260*/  IMAD R2, R18, R2, R11 ;  /* 0x0000000212027224 */ /* 0x000fe400078e020b */
[----:B------:R-:W-:-:S02]  /*2270*/  IMAD R8, R5, R4, R8 ;  /* 0x0000000405087224 */ /* 0x000fc400078e0208 */
[----:B------:R-:W-:Y:S02]  /*2280*/  IMAD R11, R7, R18, R2 ;  /* 0x00000012070b7224 */ /* 0x000fe400078e0202 */
.L_x_34:
[----:B------:R-:W1:Y:S02]  /*2290*/  LDCU UR8, c[0x0][0xb30] ;  /* 0x00016600ff0877ac */ /* 0x000e640008000800 */
[----:B-1----:R-:W-:-:S09]  /*22a0*/  UISETP.NE.AND UP0, UPT, UR8, 0x1, UPT ;  /* 0x000000010800788c */ /* 0x002fd2000bf05270 */
[----:B------:R-:W-:Y:S05]  /*22b0*/  BRA.U UP0, `(.L_x_35) ;  /* 0x0000000100407547 */ /* 0x000fea000b800000 */
[----:B------:R-:W1:Y:S08]  /*22c0*/  LDC.64 R4, c[0x0][0xb10] ;  /* 0x0002c400ff047b82 */ /* 0x000e700000000a00 */
[----:B------:R-:W2:Y:S08]  /*22d0*/  LDC.64 R2, c[0x0][0xb18] ;  /* 0x0002c600ff027b82 */ /* 0x000eb00000000a00 */
[----:B------:R-:W3:Y:S08]  /*22e0*/  LDC R6, c[0x0][0xb20] ;  /* 0x0002c800ff067b82 */ /* 0x000ef00000000800 */
[----:B------:R-:W4:Y:S01]  /*22f0*/  LDC R16, c[0x0][0xb0c] ;  /* 0x0002c300ff107b82 */ /* 0x000f220000000800 */
[----:B-1----:R-:W-:-:S05]  /*2300*/  IMAD.HI.U32 R4, R11, R4, RZ ;  /* 0x000000040b047227 */ /* 0x002fca00078e00ff */
[----:B------:R-:W-:Y:S01]  /*2310*/  SHF.R.U32.HI R4, RZ, R5, R4 ;  /* 0x00000005ff047219 */ /* 0x000fe20000011604 */
[----:B--2---:R-:W-:Y:S01]  /*2320*/  IMAD.HI.U32 R3, R8, R3, RZ ;  /* 0x0000000308037227 */ /* 0x004fe200078e00ff */
[----:B------:R-:W-:-:S04]  /*2330*/  ISETP.NE.AND P0, PT, R2, 0x1, PT ;  /* 0x000000010200780c */ /* 0x000fc80003f05270 */
[----:B---3--:R-:W-:-:S04]  /*2340*/  SHF.R.U32.HI R3, RZ, R6, R3 ;  /* 0x00000006ff037219 */ /* 0x008fc80000011603 */
[----:B------:R-:W-:Y:S02]  /*2350*/  SEL R3, R8, R3, !P0 ;  /* 0x0000000308037207 */ /* 0x000fe40004000000 */
[----:B----4-:R-:W-:-:S04]  /*2360*/  ISETP.NE.AND P1, PT, R16, 0x1, PT ;  /* 0x000000011000780c */ /* 0x010fc80003f25270 */
[----:B------:R-:W-:-:S05]  /*2370*/  SEL R4, R11, R4, !P1 ;  /* 0x000000040b047207 */ /* 0x000fca0004800000 */
[----:B------:R-:W-:Y:S02]  /*2380*/  IMAD.IADD R5, R3, 0x1, -R4 ;  /* 0x0000000103057824 */ /* 0x000fe400078e0a04 */
[----:B------:R-:W-:Y:S02]  /*2390*/  IMAD.IADD R3, R4, 0x1, -R3 ;  /* 0x0000000104037824 */ /* 0x000fe400078e0a03 */
[----:B------:R-:W-:Y:S02]  /*23a0*/  IMAD R11, R5, R16, R11 ;  /* 0x00000010050b7224 */ /* 0x000fe400078e020b */
[----:B------:R-:W-:-:S07]  /*23b0*/  IMAD R8, R3, R2, R8 ;  /* 0x0000000203087224 */ /* 0x000fce00078e0208 */
.L_x_35:
[----:B------:R-:W-:Y:S01]  /*23c0*/  VIADD R14, R14, 0x1 ;  /* 0x000000010e0e7836 */ /* 0x000fe20000000000 */
[----:B------:R-:W-:Y:S01]  /*23d0*/  PLOP3.LUT P1, PT, PT, PT, PT, 0x80, 0x8 ;  /* 0x000000000008781c */ /* 0x000fe20003f2f070 */
[----:B------:R-:W-:Y:S02]  /*23e0*/  IMAD.IADD R165, R11, 0x1, R154 ;  /* 0x000000010ba57824 */ /* 0x000fe400078e029a */
[----:B------:R-:W-:Y:S01]  /*23f0*/  IMAD.IADD R155, R8, 0x1, R143 ;  /* 0x00000001089b7824 */ /* 0x000fe200078e028f */
[----:B------:R-:W-:-:S04]  /*2400*/  ISETP.NE.AND P0, PT, R14, 0x2, PT ;  /* 0x000000020e00780c */ /* 0x000fc80003f05270 */
[----:B------:R-:W-:Y:S02]  /*2410*/  SEL R2, RZ, 0x1, P0 ;  /* 0x00000001ff027807 */ /* 0x000fe40000000000 */
[----:B------:R-:W-:Y:S02]  /*2420*/  SEL R14, R14, RZ, P0 ;  /* 0x000000ff0e0e7207 */ /* 0x000fe40000000000 */
[----:B------:R-:W-:Y:S01]  /*2430*/  LOP3.LUT R13, R13, R2, RZ, 0x3c, !PT ;  /* 0x000000020d0d7212 */ /* 0x000fe200078e3cff */
[----:B------:R-:W-:Y:S06]  /*2440*/  @P2 BRA `(.L_x_36) ;  /* 0xfffffff000982947 */ /* 0x000fec000383ffff */
[----:B------:R-:W-:Y:S01]  /*2450*/  UIADD3 UR4, UPT, UPT, UR4, 0x88, URZ ;  /* 0x0000008804047890 */ /* 0x000fe2000fffe0ff */
[----:B------:R-:W-:-:S03]  /*2460*/  SHF.L.U32 R3, R15, 0x1f, RZ ;  /* 0x0000001f0f037819 */ /* 0x000fc600000006ff */
[----:B------:R-:W-:-:S09]  /*2470*/  ULEA UR5, UR6, UR4, 0x3 ;  /* 0x0000000406057291 */ /* 0x000fd2000f8e18ff */
[----:B------:R-:W1:Y:S02]  /*2480*/  SYNCS.PHASECHK.TRANS64.TRYWAIT P0, [UR5], R3 ;  /* 0x00000003ff0075a7 */ /* 0x000e640008001105 */
[----:B-1----:R-:W-:Y:S05]  /*2490*/  @!P0 BRA `(.L_x_37) ;  /* 0x0000004c008c8947 */ /* 0x002fea0003800000 */
.L_x_114:
[----:B------:R-:W-:-:S04]  /*24a0*/  UIADD3 UR6, UPT, UPT, UR6, 0x1, URZ ;  /* 0x0000000106067890 */ /* 0x000fc8000fffe0ff */
[----:B------:R-:W-:-:S04]  /*24b0*/  UISETP.NE.AND UP0, UPT, UR6, 0x11, UPT ;  /* 0x000000110600788c */ /* 0x000fc8000bf05270 */
[----:B------:R-:W-:Y:S02]  /*24c0*/  USEL UR7, URZ, 0x1, UP0 ;  /* 0x00000001ff077887 */ /* 0x000fe40008000000 */
[----:B------:R-:W-:-:S04]  /*24d0*/  USEL UR6, UR6, URZ, UP0 ;  /* 0x000000ff06067287 */ /* 0x000fc80008000000 */
[----:B------:R-:W-:Y:S01]  /*24e0*/  ULEA UR5, UR6, UR4, 0x3 ;  /* 0x0000000406057291 */ /* 0x000fe2000f8e18ff */
[----:B------:R-:W-:-:S04]  /*24f0*/  LOP3.LUT R2, R15, UR7, RZ, 0x3c, !PT ;  /* 0x000000070f027c12 */ /* 0x000fc8000f8e3cff */
[----:B-1----:R-:W-:-:S04]  /*2500*/  SHF.L.U32 R3, R2, 0x1f, RZ ;  /* 0x0000001f02037819 */ /* 0x002fc800000006ff */
[----:B------:R-:W1:Y:S02]  /*2510*/  SYNCS.PHASECHK.TRANS64.TRYWAIT P0, [UR5], R3 ;  /* 0x00000003ff0075a7 */ /* 0x000e640008001105 */
[----:B-1----:R-:W-:Y:S05]  /*2520*/  @!P0 BRA `(.L_x_38) ;  /* 0x0000004c00808947 */ /* 0x002fea0003800000 */
.L_x_116:
        /* <DEDUP_REMOVED lines=9> */
.L_x_118:
        /* <DEDUP_REMOVED lines=9> */
.L_x_120:
        /* <DEDUP_REMOVED lines=9> */
.L_x_122:
        /* <DEDUP_REMOVED lines=9> */
.L_x_124:
        /* <DEDUP_REMOVED lines=9> */
.L_x_126:
        /* <DEDUP_REMOVED lines=9> */
.L_x_128:
        /* <DEDUP_REMOVED lines=9> */
.L_x_130:
        /* <DEDUP_REMOVED lines=9> */
.L_x_132:
        /* <DEDUP_REMOVED lines=9> */
.L_x_134:
        /* <DEDUP_REMOVED lines=9> */
.L_x_136:
        /* <DEDUP_REMOVED lines=9> */
.L_x_138:
        /* <DEDUP_REMOVED lines=9> */
.L_x_140:
        /* <DEDUP_REMOVED lines=9> */
.L_x_142:
        /* <DEDUP_REMOVED lines=9> */
.L_x_144:
[----:B------:R-:W-:-:S04]  /*2d10*/  UIADD3 UR6, UPT, UPT, UR6, 0x1, URZ ;  /* 0x0000000106067890 */ /* 0x000fc8000fffe0ff */
[----:B------:R-:W-:-:S04]  /*2d20*/  UISETP.NE.AND UP0, UPT, UR6, 0x11, UPT ;  /* 0x000000110600788c */ /* 0x000fc8000bf05270 */
[----:B------:R-:W-:Y:S02]  /*2d30*/  USEL UR5, URZ, 0x1, UP0 ;  /* 0x00000001ff057887 */ /* 0x000fe40008000000 */
[----:B------:R-:W-:-:S04]  /*2d40*/  USEL UR6, UR6, URZ, UP0 ;  /* 0x000000ff06067287 */ /* 0x000fc80008000000 */
[----:B------:R-:W-:Y:S01]  /*2d50*/  ULEA UR6, UR6, UR4, 0x3 ;  /* 0x0000000406067291 */ /* 0x000fe2000f8e18ff */
[----:B-1----:R-:W-:-:S04]  /*2d60*/  LOP3.LUT R3, R2, UR5, RZ, 0x3c, !PT ;  /* 0x0000000502037c12 */ /* 0x002fc8000f8e3cff */
[----:B------:R-:W-:Y:S01]  /*2d70*/  SHF.L.U32 R3, R3, 0x1f, RZ ;  /* 0x0000001f03037819 */ /* 0x000fe200000006ff */
[----:B----4-:R-:W-:-:S07]  /*2d80*/  IMAD.U32 R0, RZ, RZ, UR6 ;  /* 0x00000006ff007e24 */ /* 0x010fce000f8e00ff */
.L_x_53:
[----:B-1----:R1:W2:Y:S02]  /*2d90*/  SYNCS.PHASECHK.TRANS64.TRYWAIT P0, [R0+URZ], R3 ;  /* 0x00000003000075a7 */ /* 0x0022a400080011ff */
[----:B--2---:R-:W-:Y:S05]  /*2da0*/  @!P0 NANOSLEEP.SYNCS 0x989680 ;  /* 0x009896800000895d */ /* 0x004fea0003900000 */
[----:B------:R-:W2:Y:S02]  /*2db0*/  @!P0 SYNCS.PHASECHK.TRANS64 P0, [R0+URZ], R3 ;  /* 0x00000003000085a7 */ /* 0x000ea400080010ff */
[----:B--2---:R-:W-:Y:S05]  /*2dc0*/  @P0 EXIT ;  /* 0x000000000000094d */ /* 0x004fea0003800000 */
[----:B------:R-:W-:Y:S05]  /*2dd0*/  BRA `(.L_x_53) ;  /* 0xfffffffc00ec7947 */ /* 0x000fea000383ffff */
.L_x_18:
[----:B------:R-:W-:-:S04]  /*2de0*/  UISETP.NE.AND UP1, UPT, UR37, URZ, UPT ;  /* 0x000000ff2500728c */ /* 0x000fc8000bf25270 */
[----:B------:R-:W-:-:S09]  /*2df0*/  UISETP.NE.OR UP1, UPT, UR8, 0x1, UP1 ;  /* 0x000000010800788c */ /* 0x000fd20008f25670 */
[----:B------:R-:W-:Y:S05]  /*2e00*/  BRA.U UP1, `(.L_x_54) ;  /* 0x0000000501487547 */ /* 0x000fea000b800000 */
[----:B------:R-:W-:Y:S01]  /*2e10*/  ISETP.NE.AND P2, PT, R2, RZ, PT ;  /* 0x000000ff0200720c */ /* 0x000fe20003f45270 */
[----:B------:R-:W-:Y:S01]  /*2e20*/  IMAD.MOV.U32 R12, RZ, RZ, 0x1 ;  /* 0x00000001ff0c7424 */ /* 0x000fe200078e00ff */
[----:B------:R-:W-:Y:S02]  /*2e30*/  CS2R R10, SRZ ;  /* 0x00000000000a7805 */ /* 0x000fe4000001ff00 */
[----:B------:R-:W-:Y:S01]  /*2e40*/  CS2R R8, SRZ ;  /* 0x0000000000087805 */ /* 0x000fe2000001ff00 */
[----:B------:R-:W-:Y:S01]  /*2e50*/  UMOV UR4, 0x400 ;  /* 0x0000040000047882 */ /* 0x000fe20000000000 */
[----:B------:R-:W-:Y:S01]  /*2e60*/  UMOV UR6, URZ ;  /* 0x000000ff00067c82 */ /* 0x000fe20008000000 */
[----:B------:R-:W-:-:S12]  /*2e70*/  ULEA UR37, UR37, UR4, 0x18 ;  /* 0x0000000425257291 */ /* 0x000fd8000f8ec0ff */
.L_x_58:
[----:B------:R-:W-:Y:S02]  /*2e80*/  LEA R0, R8, UR37, 0x3 ;  /* 0x0000002508007c11 */ /* 0x000fe4000f8e18ff */
[----:B------:R-:W-:-:S03]  /*2e90*/  SHF.L.U32 R5, R9, 0x1f, RZ ;  /* 0x0000001f09057819 */ /* 0x000fc600000006ff */
[----:B------:R-:W-:Y:S01]  /*2ea0*/  VIADD R4, R0, 0x1a0 ;  /* 0x000001a000047836 */ /* 0x000fe20000000000 */
[----:B------:R-:W1:Y:S02]  /*2eb0*/  SYNCS.PHASECHK.TRANS64.TRYWAIT P0, [R0+URZ+0x190], R5 ;  /* 0x00019005000075a7 */ /* 0x000e6400080011ff */
[----:B-1----:R-:W-:Y:S05]  /*2ec0*/  @!P0 BRA `(.L_x_55) ;  /* 0x0000004800808947 */ /* 0x002fea0003800000 */
.L_x_145:
[----:B------:R-:W-:Y:S01]  /*2ed0*/  ULEA UR5, UR6, UR37, 0x3 ;  /* 0x0000002506057291 */ /* 0x000fe2000f8e18ff */
[----:B------:R-:W-:Y:S02]  /*2ee0*/  PRMT R4, RZ, 0x654, R4 ;  /* 0x00000654ff047816 */ /* 0x000fe40000000004 */
[----:B-1----:R-:W-:Y:S01]  /*2ef0*/  SHF.L.U32 R5, R12, 0x1f, RZ ;  /* 0x0000001f0c057819 */ /* 0x002fe200000006ff */
[----:B------:R-:W-:Y:S01]  /*2f00*/  UIADD3 UR4, UPT, UPT, UR5, 0x130, URZ ;  /* 0x0000013005047890 */ /* 0x000fe2000fffe0ff */
[----:B------:R1:W-:Y:S05]  /*2f10*/  SYNCS.ARRIVE.TRANS64.RED.A1T0 RZ, [R4+URZ], RZ ;  /* 0x000000ff04ff79a7 */ /* 0x0003ea00081004ff */
[----:B------:R-:W-:Y:S01]  /*2f20*/  IMAD.U32 R7, RZ, RZ, UR4 ;  /* 0x00000004ff077e24 */ /* 0x000fe2000f8e00ff */
[----:B------:R-:W2:Y:S04]  /*2f30*/  SYNCS.PHASECHK.TRANS64.TRYWAIT P0, [UR5+0x140], R5 ;  /* 0x00014005ff0075a7 */ /* 0x000ea80008001105 */
[----:B------:R-:W-:Y:S01]  /*2f40*/  PRMT R6, R2, 0x654, R7 ;  /* 0x0000065402067816 */ /* 0x000fe20000000007 */
[----:B-1----:R-:W-:Y:S01]  /*2f50*/  @!P2 IMAD.MOV.U32 R4, RZ, RZ, 0x10 ;  /* 0x00000010ff04a424 */ /* 0x002fe200078e00ff */
[----:B--2---:R-:W-:Y:S06]  /*2f60*/  @!P0 BRA `(.L_x_56) ;  /* 0x00000048006c8947 */ /* 0x004fec0003800000 */
.L_x_147:
[----:B------:R-:W-:Y:S01]  /*2f70*/  ULEA UR4, UR6, UR37, 0x4 ;  /* 0x0000002506047291 */ /* 0x000fe2000f8e20ff */
[----:B------:R-:W-:Y:S01]  /*2f80*/  SEL R3, R6, R3, !P2 ;  /* 0x0000000306037207 */ /* 0x000fe20005000000 */
[----:B------:R-:W-:Y:S01]  /*2f90*/  UIADD3 UR5, UPT, UPT, UR5, 0x130, URZ ;  /* 0x0000013005057890 */ /* 0x000fe2000fffe0ff */
[----:B-1----:R-:W-:Y:S01]  /*2fa0*/  LEA R0, R11, UR37, 0x3 ;  /* 0x000000250b007c11 */ /* 0x002fe2000f8e18ff */
[----:B------:R-:W-:Y:S01]  /*2fb0*/  UIADD3 UR4, UPT, UPT, UR4, 0x1c0, URZ ;  /* 0x000001c004047890 */ /* 0x000fe2000fffe0ff */
[----:B------:R-:W-:Y:S01]  /*2fc0*/  SHF.L.U32 R5, R10, 0x1f, RZ ;  /* 0x0000001f0a057819 */ /* 0x000fe200000006ff */
[----:B------:R1:W-:Y:S01]  /*2fd0*/  @!P2 SYNCS.ARRIVE.TRANS64.RED RZ, [R3+URZ], R4 ;  /* 0x0000000403ffa9a7 */ /* 0x0003e200080004ff */
[----:B------:R-:W-:Y:S01]  /*2fe0*/  UIADD3 UR6, UPT, UPT, UR6, 0x1, URZ ;  /* 0x0000000106067890 */ /* 0x000fe2000fffe0ff */
[----:B------:R-:W-:-:S03]  /*2ff0*/  VIADD R8, R8, 0x1 ;  /* 0x0000000108087836 */ /* 0x000fc60000000000 */
[----:B------:R-:W-:Y:S02]  /*3000*/  UISETP.NE.AND UP0, UPT, UR6, 0x2, UPT ;  /* 0x000000020600788c */ /* 0x000fe4000bf05270 */
[----:B------:R-:W-:Y:S06]  /*3010*/  UGETNEXTWORKID.BROADCAST [UR4], [UR5] ;  /* 0x00000000040073ca */ /* 0x000fec0008000100 */
[----:B------:R-:W-:Y:S01]  /*3020*/  USEL UR4, URZ, 0x1, UP0 ;  /* 0x00000001ff047887 */ /* 0x000fe20008000000 */
[----:B------:R-:W-:Y:S01]  /*3030*/  ISETP.NE.AND P0, PT, R8, 0x2, PT ;  /* 0x000000020800780c */ /* 0x000fe20003f05270 */
[----:B------:R-:W-:Y:S01]  /*3040*/  USEL UR6, UR6, URZ, UP0 ;  /* 0x000000ff06067287 */ /* 0x000fe20008000000 */
[----:B------:R-:W2:Y:S03]  /*3050*/  SYNCS.PHASECHK.TRANS64.TRYWAIT P1, [R0+URZ+0x130], R5 ;  /* 0x00013005000075a7 */ /* 0x000ea600080211ff */
[----:B------:R-:W-:Y:S01]  /*3060*/  LOP3.LUT R12, R12, UR4, RZ, 0x3c, !PT ;  /* 0x000000040c0c7c12 */ /* 0x000fe2000f8e3cff */
[----:B-12---:R-:W-:Y:S07]  /*3070*/  @!P1 BRA `(.L_x_57) ;  /* 0x0000004800409947 */ /* 0x006fee0003800000 */
.L_x_148:
[C---:B------:R-:W-:Y:S01]  /*3080*/  LEA R4, R11.reuse, UR37, 0x4 ;  /* 0x000000250b047c11 */ /* 0x040fe2000f8e20ff */
[----:B-1----:R-:W-:Y:S01]  /*3090*/  VIADD R0, R0, 0x140 ;  /* 0x0000014000007836 */ /* 0x002fe20000000000 */
[----:B------:R-:W-:Y:S01]  /*30a0*/  SEL R8, R8, RZ, P0 ;  /* 0x000000ff08087207 */ /* 0x000fe20000000000 */
[----:B------:R-:W-:-:S03]  /*30b0*/  VIADD R11, R11, 0x1 ;  /* 0x000000010b0b7836 */ /* 0x000fc60000000000 */
[----:B------:R-:W1:Y:S01]  /*30c0*/  LDS.128 R4, [R4+0x1c0] ;  /* 0x0001c00004047984 */ /* 0x000e620000000c00 */
[----:B------:R-:W-:Y:S02]  /*30d0*/  PRMT R0, RZ, 0x654, R0 ;  /* 0x00000654ff007816 */ /* 0x000fe40000000000 */
[C---:B------:R-:W-:Y:S01]  /*30e0*/  ISETP.NE.AND P1, PT, R11.reuse, 0x2, PT ;  /* 0x000000020b00780c */ /* 0x040fe20003f25270 */
[----:B------:R-:W-:Y:S01]  /*30f0*/  @!PT LDS RZ, [RZ] ;  /* 0x00000000fffff984 */ /* 0x000fe20000000800 */
[----:B------:R-:W-:Y:S01]  /*3100*/  @!PT LDS RZ, [RZ] ;  /* 0x00000000fffff984 */ /* 0x000fe20000000800 */
[----:B------:R-:W-:Y:S01]  /*3110*/  @!PT LDS RZ, [RZ] ;  /* 0x00000000fffff984 */ /* 0x000fe20000000800 */
[----:B------:R-:W-:Y:S01]  /*3120*/  @!PT LDS RZ, [RZ] ;  /* 0x00000000fffff984 */ /* 0x000fe20000000800 */
[----:B------:R2:W-:Y:S06]  /*3130*/  MEMBAR.ALL.CTA ;  /* 0x0000000000007992 */ /* 0x0005ec0000008000 */
[----:B--2---:R-:W2:Y:S01]  /*3140*/  FENCE.VIEW.ASYNC.S ;  /* 0x00000000000073c6 */ /* 0x004ea20000000000 */
[----:B------:R-:W-:Y:S01]  /*3150*/  SEL R11, R11, RZ, P1 ;  /* 0x000000ff0b0b7207 */ /* 0x000fe20000800000 */
[----:B--2---:R2:W-:Y:S01]  /*3160*/  SYNCS.ARRIVE.TRANS64.RED.A1T0 RZ, [R0+URZ], RZ ;  /* 0x000000ff00ff79a7 */ /* 0x0045e200081004ff */
[----:B-1----:R-:W-:-:S02]  /*3170*/  LOP3.LUT P3, RZ, R6, 0x1, RZ, 0xc0, !PT ;  /* 0x0000000106ff7812 */ /* 0x002fc4000786c0ff */
[----:B------:R-:W-:-:S04]  /*3180*/  SEL R5, RZ, 0x1, P1 ;  /* 0x00000001ff057807 */ /* 0x000fc80000800000 */
[----:B------:R-:W-:Y:S02]  /*3190*/  LOP3.LUT R10, R10, R5, RZ, 0x3c, !PT ;  /* 0x000000050a0a7212 */ /* 0x000fe400078e3cff */
[----:B--2---:R-:W-:-:S04]  /*31a0*/  SEL R0, RZ, 0x1, P0 ;  /* 0x00000001ff007807 */ /* 0x004fc80000000000 */
[----:B------:R-:W-:Y:S01]  /*31b0*/  LOP3.LUT R9, R9, R0, RZ, 0x3c, !PT ;  /* 0x0000000009097212 */ /* 0x000fe200078e3cff */
[----:B------:R-:W-:Y:S06]  /*31c0*/  @P3 BRA `(.L_x_58) ;  /* 0xfffffffc002c3947 */ /* 0x000fec000383ffff */
[----:B------:R-:W-:Y:S01]  /*31d0*/  ULEA UR5, UR6, UR37, 0x3 ;  /* 0x0000002506057291 */ /* 0x000fe2000f8e18ff */
[----:B------:R-:W-:-:S08]  /*31e0*/  SHF.L.U32 R3, R12, 0x1f, RZ ;  /* 0x0000001f0c037819 */ /* 0x000fd000000006ff */
[----:B------:R-:W1:Y:S02]  /*31f0*/  SYNCS.PHASECHK.TRANS64 P0, [UR5+0x140], R3 ;  /* 0x00014003ff0075a7 */ /* 0x000e640008001005 */
[----:B-1----:R-:W-:Y:S05]  /*3200*/  @P0 BRA `(.L_x_59) ;  /* 0x0000000000080947 */ /* 0x002fea0003800000 */
[----:B------:R-:W1:Y:S02]  /*3210*/  SYNCS.PHASECHK.TRANS64.TRYWAIT P0, [UR5+0x140], R3 ;  /* 0x00014003ff0075a7 */ /* 0x000e640008001105 */
[----:B-1----:R-:W-:Y:S05]  /*3220*/  @!P0 BRA `(.L_x_60) ;  /* 0x0000004400e88947 */ /* 0x002fea0003800000 */
.L_x_59:
[----:B------:R-:W-:-:S04]  /*3230*/  UIADD3 UR4, UPT, UPT, UR6, 0x1, URZ ;  /* 0x0000000106047890 */ /* 0x000fc8000fffe0ff */
[----:B------:R-:W-:-:S04]  /*3240*/  UISETP.NE.AND UP0, UPT, UR4, 0x2, UPT ;  /* 0x000000020400788c */ /* 0x000fc8000bf05270 */
[----:B------:R-:W-:Y:S02]  /*3250*/  USEL UR7, URZ, 0x1, UP0 ;  /* 0x00000001ff077887 */ /* 0x000fe40008000000 */
[----:B------:R-:W-:-:S04]  /*3260*/  USEL UR4, UR4, URZ, UP0 ;  /* 0x000000ff04047287 */ /* 0x000fc80008000000 */
[----:B------:R-:W-:Y:S01]  /*3270*/  ULEA UR4, UR4, UR37, 0x3 ;  /* 0x0000002504047291 */ /* 0x000fe2000f8e18ff */
[----:B-1----:R-:W-:-:S04]  /*3280*/  LOP3.LUT R3, R12, UR7, RZ, 0x3c, !PT ;  /* 0x000000070c037c12 */ /* 0x002fc8000f8e3cff */
[----:B------:R-:W-:-:S04]  /*3290*/  SHF.L.U32 R0, R3, 0x1f, RZ ;  /* 0x0000001f03007819 */ /* 0x000fc800000006ff */
[----:B------:R-:W1:Y:S02]  /*32a0*/  SYNCS.PHASECHK.TRANS64 P0, [UR4+0x140], R0 ;  /* 0x00014000ff0075a7 */ /* 0x000e640008001004 */
[----:B-1----:R-:W-:Y:S05]  /*32b0*/  @P0 EXIT ;  /* 0x000000000000094d */ /* 0x002fea0003800000 */
[----:B------:R-:W-:Y:S02]  /*32c0*/  SHF.L.U32 R3, R3, 0x1f, RZ ;  /* 0x0000001f03037819 */ /* 0x000fe400000006ff */
[----:B------:R-:W-:-:S07]  /*32d0*/  MOV R0, UR4 ;  /* 0x0000000400007c02 */ /* 0x000fce0008000f00 */
.L_x_61:
[----:B-1----:R1:W2:Y:S02]  /*32e0*/  SYNCS.PHASECHK.TRANS64.TRYWAIT P0, [R0+URZ+0x140], R3 ;  /* 0x00014003000075a7 */ /* 0x0022a400080011ff */
[----:B--2---:R-:W-:Y:S05]  /*32f0*/  @!P0 NANOSLEEP.SYNCS 0x989680 ;  /* 0x009896800000895d */ /* 0x004fea0003900000 */
[----:B------:R-:W2:Y:S02]  /*3300*/  @!P0 SYNCS.PHASECHK.TRANS64 P0, [R0+URZ+0x140], R3 ;  /* 0x00014003000085a7 */ /* 0x000ea400080010ff */
[----:B--2---:R-:W-:Y:S05]  /*3310*/  @P0 EXIT ;  /* 0x000000000000094d */ /* 0x004fea0003800000 */
[----:B------:R-:W-:Y:S05]  /*3320*/  BRA `(.L_x_61) ;  /* 0xfffffffc00ec7947 */ /* 0x000fea000383ffff */
.L_x_54:
[----:B------:R-:W-:-:S09]  /*3330*/  UISETP.NE.AND UP1, UPT, UR8, URZ, UPT ;  /* 0x000000ff0800728c */ /* 0x000fd2000bf25270 */
[----:B------:R-:W-:Y:S05]  /*3340*/  BRA.U UP1, `(.L_x_62) ;  /* 0x0000000d01787547 */ /* 0x000fea000b800000 */
[----:B------:R-:W-:Y:S01]  /*3350*/  UMOV UR4, 0x40 ;  /* 0x0000004000047882 */ /* 0x000fe20000000000 */
[----:B------:R-:W-:Y:S01]  /*3360*/  NOP ;  /* 0x0000000000007918 */ /* 0x000fe20000000000 */
[----:B------:R-:W-:Y:S01]  /*3370*/  ULEA UR4, UR37, UR4, 0x18 ;  /* 0x0000000425047291 */ /* 0x000fe2000f8ec0ff */
[----:B------:R-:W-:Y:S02]  /*3380*/  UMOV UR5, 0x400 ;  /* 0x0000040000057882 */ /* 0x000fe40000000000 */
[----:B------:R-:W-:-:S06]  /*3390*/  ULEA UR37, UR37, UR5, 0x18 ;  /* 0x0000000525257291 */ /* 0x000fcc000f8ec0ff */
[----:B------:R-:W1:Y:S02]  /*33a0*/  LDS.U8 R0, [UR4+0x1c] ;  /* 0x00001c04ff007984 */ /* 0x000e640008000000 */
[----:B-1----:R-:W-:-:S13]  /*33b0*/  ISETP.NE.AND P0, PT, R0, RZ, PT ;  /* 0x000000ff0000720c */ /* 0x002fda0003f05270 */
[----:B------:R-:W-:Y:S05]  /*33c0*/  @P0 BRA `(.L_x_63) ;  /* 0x0000000000580947 */ /* 0x000fea0003800000 */
[----:B------:R-:W-:-:S13]  /*33d0*/  ELECT P0, URZ, PT ;  /* 0x0000000000ff782f */ /* 0x000fda0003800000 */
[----:B------:R-:W-:Y:S05]  /*33e0*/  @!P0 BRA `(.L_x_64) ;  /* 0x0000000000608947 */ /* 0x000fea0003800000 */
[----:B------:R-:W-:Y:S01]  /*33f0*/  UMOV UR5, 0x10 ;  /* 0x0000001000057882 */ /* 0x000fe20000000000 */
[----:B------:R-:W-:Y:S01]  /*3400*/  HFMA2 R0, -RZ, RZ, 0, 5.9604644775390625e-08 ;  /* 0x00000001ff007431 */ /* 0x000fe200000001ff */
[----:B------:R-:W-:-:S03]  /*3410*/  MOV R2, 0xffff ;  /* 0x0000ffff00027802 */ /* 0x000fc60000000f00 */
[----:B------:R-:W-:Y:S04]  /*3420*/  DEPBAR.LE SB1, 0x36 ;  /* 0x00009d800000791a */ /* 0x000fe80000000000 */
[----:B------:R-:W1:Y:S02]  /*3430*/  UTCATOMSWS.FIND_AND_SET.ALIGN UP0, UR5, UR5 ;  /* 0x00000005000575e3 */ /* 0x000e640008000800 */
[----:B-1----:R-:W-:Y:S01]  /*3440*/  MOV R3, UR5 ;  /* 0x0000000500037c02 */ /* 0x002fe20008000f00 */
[----:B------:R-:W-:Y:S06]  /*3450*/  BRA.U UP0, `(.L_x_65) ;  /* 0x0000000100187547 */ /* 0x000fec000b800000 */
.L_x_66:
[----:B------:R-:W-:Y:S05]  /*3460*/  NANOSLEEP 0x64 ;  /* 0x000000640000795d */ /* 0x000fea0003800000 */
[----:B------:R-:W-:-:S05]  /*3470*/  UMOV UR5, 0x10 ;  /* 0x0000001000057882 */ /* 0x000fca0000000000 */
[----:B------:R-:W-:Y:S04]  /*3480*/  DEPBAR.LE SB1, 0x36 ;  /* 0x00009d800000791a */ /* 0x000fe80000000000 */
[----:B------:R-:W1:Y:S02]  /*3490*/  UTCATOMSWS.FIND_AND_SET.ALIGN UP0, UR5, UR5 ;  /* 0x00000005000575e3 */ /* 0x000e640008000800 */
[----:B-1----:R-:W-:Y:S01]  /*34a0*/  MOV R3, UR5 ;  /* 0x0000000500037c02 */ /* 0x002fe20008000f00 */
[----:B------:R-:W-:Y:S05]  /*34b0*/  BRA.U !UP0, `(.L_x_66) ;  /* 0xfffffffd08e87547 */ /* 0x000fea000b83ffff */
.L_x_65:
[-C--:B------:R-:W-:Y:S02]  /*34c0*/  SHF.L.U32 R2, R2, R3.reuse, RZ ;  /* 0x0000000302027219 */ /* 0x080fe400000006ff */
[----:B------:R-:W-:Y:S01]  /*34d0*/  SHF.L.U32 R0, R0, R3, RZ ;  /* 0x0000000300007219 */ /* 0x000fe200000006ff */
[----:B------:R-:W-:Y:S02]  /*34e0*/  IMAD.SHL.U32 R3, R3, 0x20, RZ ;  /* 0x0000002003037824 */ /* 0x000fe400078e00ff */
[----:B------:R1:W-:Y:S04]  /*34f0*/  ATOMS.OR RZ, [UR4+0x14], R2 ;  /* 0x00001402ffff798c */ /* 0x0003e8000b000004 */
[----:B------:R1:W-:Y:S04]  /*3500*/  ATOMS.OR RZ, [UR4+0x18], R0 ;  /* 0x00001800ffff798c */ /* 0x0003e8000b000004 */
[----:B------:R1:W-:Y:S01]  /*3510*/  STS [UR37+0x1e0], R3 ;  /* 0x0001e003ff007988 */ /* 0x0003e20008000825 */
[----:B------:R-:W-:Y:S05]  /*3520*/  BRA `(.L_x_64) ;  /* 0x0000000000107947 */ /* 0x000fea0003800000 */
.L_x_63:
[----:B------:R-:W-:Y:S02]  /*3530*/  MOV R0, 0xffffffff ;  /* 0xffffffff00007802 */ /* 0x000fe40000000f00 */
[----:B------:R-:W-:-:S03]  /*3540*/  MOV R2, 0x3570 ;  /* 0x0000357000027802 */ /* 0x000fc60000000f00 */
[----:B------:R1:W-:Y:S04]  /*3550*/  STS [UR37+0x1e0], R0 ;  /* 0x0001e000ff007988 */ /* 0x0003e80008000825 */
[----:B-1-3-5:R-:W-:Y:S05]  /*3560*/  CALL.REL.NOINC `($__internal_1_$__cuda_sm10x_tcgen05_guardrail_trap_phase_invalid_during_alloc) ;  /* 0x0000004800647944 */ /* 0x02afea0003c00000 */
.L_x_64:
[----:B------:R-:W-:Y:S05]  /*3570*/  WARPSYNC.ALL ;  /* 0x0000000000007948 */ /* 0x000fea0003800000 */
[----:B------:R-:W2:Y:S01]  /*3580*/  S2UR UR6, SR_CgaCtaId ;  /* 0x00000000000679c3 */ /* 0x000ea20000008800 */
[----:B------:R-:W-:Y:S01]  /*3590*/  UMOV UR4, 0x400 ;  /* 0x0000040000047882 */ /* 0x000fe20000000000 */
[----:B------:R-:W-:-:S06]  /*35a0*/  NOP ;  /* 0x0000000000007918 */ /* 0x000fcc0000000000 */
[----:B------:R-:W-:Y:S06]  /*35b0*/  BAR.ARV 0x6, 0xa0 ;  /* 0x0182800000007b1d */ /* 0x000fec0000002000 */
[----:B------:R-:W4:Y:S01]  /*35c0*/  LDCU UR7, c[0x0][0x38c] ;  /* 0x00007180ff0777ac */ /* 0x000f220008000800 */
[----:B------:R-:W-:Y:S01]  /*35d0*/  IMAD.MOV.U32 R11, RZ, RZ, 0x1 ;  /* 0x00000001ff0b7424 */ /* 0x000fe200078e00ff */
[----:B------:R-:W-:Y:S01]  /*35e0*/  CS2R R8, SRZ ;  /* 0x0000000000087805 */ /* 0x000fe2000001ff00 */
[----:B------:R-:W-:Y:S01]  /*35f0*/  IMAD.MOV.U32 R10, RZ, RZ, RZ ;  /* 0x000000ffff0a7224 */ /* 0x000fe200078e00ff */
[----:B------:R-:W-:Y:S01]  /*3600*/  UMOV UR17, URZ ;  /* 0x000000ff00117c82 */ /* 0x000fe20008000000 */
[----:B------:R-:W-:Y:S01]  /*3610*/  UMOV UR16, URZ ;  /* 0x000000ff00107c82 */ /* 0x000fe20008000000 */
[----:B------:R-:W-:Y:S01]  /*3620*/  UMOV UR22, 0x0 ;  /* 0x0000000000167882 */ /* 0x000fe20000000000 */
[----:B------:R-:W-:Y:S01]  /*3630*/  UMOV UR23, 0x8110010 ;  /* 0x0811001000177882 */ /* 0x000fe20000000000 */
[----:B------:R-:W-:Y:S01]  /*3640*/  UMOV UR20, 0x0 ;  /* 0x0000000000147882 */ /* 0x000fe20000000000 */
[----:B------:R-:W-:Y:S01]  /*3650*/  UMOV UR21, 0x8110010 ;  /* 0x0811001000157882 */ /* 0x000fe20000000000 */
[----:B--2---:R-:W-:Y:S01]  /*3660*/  ULEA UR6, UR6, UR4, 0x18 ;  /* 0x0000000406067291 */ /* 0x004fe2000f8ec0ff */
[----:B------:R-:W2:Y:S03]  /*3670*/  LDCU UR4, c[0x0][0x38c] ;  /* 0x00007180ff0477ac */ /* 0x000ea60008000800 */
[----:B------:R-:W-:-:S02]  /*3680*/  UIADD3 UR11, UPT, UPT, UR6, 0x4400, URZ ;  /* 0x00004400060b7890 */ /* 0x000fc4000fffe0ff */
[----:B----4-:R-:W-:-:S03]  /*3690*/  UIADD3 UR7, UPT, UPT, UR7, 0x3f, URZ ;  /* 0x0000003f07077890 */ /* 0x010fc6000fffe0ff */
[----:B-1----:R-:W1:Y:S01]  /*36a0*/  LDS R0, [UR6+0x1e0] ;  /* 0x0001e006ff007984 */ /* 0x002e620008000800 */
[----:B------:R-:W-:Y:S02]  /*36b0*/  UIADD3 UR18, UPT, UPT, UR6, 0x26400, URZ ;  /* 0x0002640006127890 */ /* 0x000fe4000fffe0ff */
[----:B------:R-:W-:Y:S02]  /*36c0*/  USHF.R.S32.HI UR5, URZ, 0x1f, UR7 ;  /* 0x0000001fff057899 */ /* 0x000fe40008011407 */
[----:B------:R-:W-:Y:S02]  /*36d0*/  USHF.R.U32.HI UR11, URZ, 0x4, UR11 ;  /* 0x00000004ff0b7899 */ /* 0x000fe4000801160b */
[----:B------:R-:W-:Y:S02]  /*36e0*/  ULEA.HI UR5, UR5, UR7, URZ, 0x6 ;  /* 0x0000000705057291 */ /* 0x000fe4000f8f30ff */
[----:B------:R-:W-:Y:S02]  /*36f0*/  USHF.R.U32.HI UR18, URZ, 0x4, UR18 ;  /* 0x00000004ff127899 */ /* 0x000fe40008011612 */
[----:B------:R-:W-:-:S02]  /*3700*/  USHF.R.S32.HI UR5, URZ, 0x6, UR5 ;  /* 0x00000006ff057899 */ /* 0x000fc40008011405 */
[----:B------:R-:W-:Y:S02]  /*3710*/  ULOP3.LUT UR11, UR11, 0x3fff, URZ, 0xc0, !UPT ;  /* 0x00003fff0b0b7892 */ /* 0x000fe4000f8ec0ff */
[----:B------:R-:W-:Y:S02]  /*3720*/  UISETP.LT.AND UP0, UPT, UR5, 0x1, UPT ;  /* 0x000000010500788c */ /* 0x000fe4000bf01270 */
[----:B------:R-:W-:Y:S02]  /*3730*/  ULOP3.LUT UR18, UR18, 0x3fff, URZ, 0xc0, !UPT ;  /* 0x00003fff12127892 */ /* 0x000fe4000f8ec0ff */
[----:B------:R-:W-:Y:S02]  /*3740*/  USEL UR10, UR5, 0x1, !UP0 ;  /* 0x00000001050a7887 */ /* 0x000fe4000c000000 */
[----:B------:R-:W-:Y:S02]  /*3750*/  ULOP3.LUT UR11, UR11, 0x10000, URZ, 0xfc, !UPT ;  /* 0x000100000b0b7892 */ /* 0x000fe4000f8efcff */
[----:B------:R-:W-:-:S02]  /*3760*/  UIADD3 UR10, UPT, UPT, -UR10, URZ, URZ ;  /* 0x000000ff0a0a7290 */ /* 0x000fc4000fffe1ff */
[----:B--2---:R-:W-:Y:S01]  /*3770*/  UISETP.GE.AND UP3, UPT, UR4, 0x1, UPT ;  /* 0x000000010400788c */ /* 0x004fe2000bf66270 */
[----:B-1----:R-:W-:-:S15]  /*3780*/  R2UR UR19, R0 ;  /* 0x00000000001372ca */ /* 0x002fde00000e0000 */
.L_x_73:
[----:B------:R-:W-:Y:S02]  /*3790*/  LEA R0, R10, UR6, 0x3 ;  /* 0x000000060a007c11 */ /* 0x000fe4000f8e18ff */
[----:B------:R-:W-:Y:S02]  /*37a0*/  SHF.L.U32 R5, R9, 0x1f, RZ ;  /* 0x0000001f09057819 */ /* 0x000fe400000006ff */
[----:B------:R-:W-:Y:S01]  /*37b0*/  PLOP3.LUT P0, PT, PT, PT, UP3, 0x80, 0x8 ;  /* 0x000000000008781c */ /* 0x000fe20003f0f038 */
[----:B------:R-:W-:Y:S01]  /*37c0*/  VIADD R3, R0, 0x140 ;  /* 0x0000014000037836 */ /* 0x000fe20000000000 */
[----:B-1----:R-:W1:Y:S02]  /*37d0*/  SYNCS.PHASECHK.TRANS64.TRYWAIT P1, [R0+URZ+0x130], R5 ;  /* 0x00013005000075a7 */ /* 0x002e6400080211ff */
[----:B-1--4-:R-:W-:Y:S09]  /*37e0*/  @!P1 BRA `(.L_x_67) ;  /* 0x0000004000909947 */ /* 0x012ff20003800000 */
.L_x_150:
[----:B------:R-:W-:Y:S01]  /*37f0*/  LEA R4, R10, UR6, 0x4 ;  /* 0x000000060a047c11 */ /* 0x000fe2000f8e20ff */
[----:B------:R-:W-:Y:S01]  /*3800*/  @UP3 ULEA UR4, UR16, UR6, 0x3 ;  /* 0x0000000610043291 */ /* 0x000fe2000f8e18ff */
[----:B------:R-:W-:Y:S01]  /*3810*/  PLOP3.LUT P2, PT, PT, PT, PT, 0x80, 0x8 ;  /* 0x000000000008781c */ /* 0x000fe20003f4f070 */
[----:B------:R-:W-:Y:S01]  /*3820*/  ULEA UR8, UR17, UR6, 0x3 ;  /* 0x0000000611087291 */ /* 0x000fe2000f8e18ff */
[----:B------:R-:W-:Y:S01]  /*3830*/  PRMT R3, RZ, 0x654, R3 ;  /* 0x00000654ff037816 */ /* 0x000fe20000000003 */
[----:B------:R-:W-:Y:S01]  /*3840*/  ULEA UR9, UR17, UR19, 0x6 ;  /* 0x0000001311097291 */ /* 0x000fe2000f8e30ff */
[----:B-1----:R-:W1:Y:S01]  /*3850*/  LDS.128 R4, [R4+0x1c0] ;  /* 0x0001c00004047984 */ /* 0x002e620000000c00 */
[----:B------:R-:W-:Y:S02]  /*3860*/  @P0 SHF.L.U32 R2, R8, 0x1f, RZ ;  /* 0x0000001f08020819 */ /* 0x000fe400000006ff */
[----:B------:R-:W-:Y:S01]  /*3870*/  SHF.L.U32 R0, R11, 0x1f, RZ ;  /* 0x0000001f0b007819 */ /* 0x000fe200000006ff */
[----:B------:R-:W-:Y:S01]  /*3880*/  @!PT LDS RZ, [RZ] ;  /* 0x00000000fffff984 */ /* 0x000fe20000000800 */
[----:B------:R-:W-:Y:S01]  /*3890*/  @!PT LDS RZ, [RZ] ;  /* 0x00000000fffff984 */ /* 0x000fe20000000800 */
[----:B------:R-:W-:Y:S01]  /*38a0*/  @!PT LDS RZ, [RZ] ;  /* 0x00000000fffff984 */ /* 0x000fe20000000800 */
[----:B------:R-:W-:Y:S01]  /*38b0*/  @!PT LDS RZ, [RZ] ;  /* 0x00000000fffff984 */ /* 0x000fe20000000800 */
[----:B------:R2:W-:Y:S06]  /*38c0*/  MEMBAR.ALL.CTA ;  /* 0x0000000000007992 */ /* 0x0005ec0000008000 */
[----:B--2---:R-:W2:Y:S02]  /*38d0*/  FENCE.VIEW.ASYNC.S ;  /* 0x00000000000073c6 */ /* 0x004ea40000000000 */
[----:B--2---:R2:W-:Y:S01]  /*38e0*/  SYNCS.ARRIVE.TRANS64.RED.A1T0 RZ, [R3+URZ], RZ ;  /* 0x000000ff03ff79a7 */ /* 0x0045e200081004ff */
[----:B------:R2:W4:Y:S01]  /*38f0*/  @P0 SYNCS.PHASECHK.TRANS64.TRYWAIT P2, [UR4], R2 ;  /* 0x00000002ff0005a7 */ /* 0x0005220008041104 */
[----:B-1----:R-:W-:Y:S01]  /*3900*/  LOP3.LUT P1, RZ, R6, 0x1, RZ, 0xc0, !PT ;  /* 0x0000000106ff7812 */ /* 0x002fe2000782c0ff */
[----:B------:R-:W1:Y:S02]  /*3910*/  SYNCS.PHASECHK.TRANS64.TRYWAIT P0, [UR8+0x170], R0 ;  /* 0x00017000ff0075a7 */ /* 0x000e640008001108 */
[----:B-12-4-:R-:W-:Y:S10]  /*3920*/  @!P0 BRA `(.L_x_68) ;  /* 0x0000004000548947 */ /* 0x016ff40003800000 */
.L_x_152:
[----:B------:R-:W-:Y:S01]  /*3930*/  IADD3 R10, PT, PT, R10, 0x1, RZ ;  /* 0x000000010a0a7810 */ /* 0x000fe20007ffe0ff */
[----:B------:R-:W-:Y:S06]  /*3940*/  BRA.U !UP3, `(.L_x_69) ;  /* 0x000000010b987547 */ /* 0x000fec000b800000 */
[----:B------:R-:W-:Y:S01]  /*3950*/  UPLOP3.LUT UP4, UPT, UPT, UPT, UPT, 0x40, 0x4 ;  /* 0x000000000004789c */ /* 0x000fe20003f8e870 */
[----:B------:R-:W-:Y:S01]  /*3960*/  UMOV UR15, UR10 ;  /* 0x0000000a000f7c82 */ /* 0x000fe20008000000 */
[----:B------:R-:W-:Y:S01]  /*3970*/  UMOV UR14, UR5 ;  /* 0x00000005000e7c82 */ /* 0x000fe20008000000 */
[----:B------:R-:W-:-:S08]  /*3980*/  UMOV UR13, UR16 ;  /* 0x00000010000d7c82 */ /* 0x000fd00008000000 */
.L_x_72:
[----:B------:R-:W-:Y:S02]  /*3990*/  UIADD3 UR15, UPT, UPT, UR15, 0x1, URZ ;  /* 0x000000010f0f7890 */ /* 0x000fe4000fffe0ff */
[----:B--2---:R-:W-:Y:S02]  /*39a0*/  ULEA UR7, UR13, UR6, 0x3 ;  /* 0x000000060d077291 */ /* 0x004fe4000f8e18ff */
[----:B------:R-:W-:Y:S01]  /*39b0*/  UISETP.NE.AND UP0, UPT, UR15, URZ, UPT ;  /* 0x000000ff0f00728c */ /* 0x000fe2000bf05270 */
[----:B----4-:R-:W-:Y:S10]  /*39c0*/  @P2 BRA `(.L_x_70) ;  /* 0x00000000000c2947 */ /* 0x010ff40003800000 */
[----:B-1----:R-:W-:Y:S04]  /*39d0*/  SHF.L.U32 R3, R8, 0x1f, RZ ;  /* 0x0000001f08037819 */ /* 0x002fe800000006ff */
[----:B------:R-:W1:Y:S02]  /*39e0*/  SYNCS.PHASECHK.TRANS64.TRYWAIT P0, [UR7], R3 ;  /* 0x00000003ff0075a7 */ /* 0x000e640008001107 */
[----:B-1----:R-:W-:Y:S05]  /*39f0*/  @!P0 BRA `(.L_x_71) ;  /* 0x0000004000388947 */ /* 0x002fea0003800000 */
.L_x_70:
[----:B------:R-:W-:Y:S01]  /*3a00*/  UISETP.NE.AND UP1, UPT, UR14, 0x1, UPT ;  /* 0x000000010e00788c */ /* 0x000fe2000bf25270 */
[----:B------:R-:W-:Y:S01]  /*3a10*/  PLOP3.LUT P2, PT, PT, PT, PT, 0x80, 0x8 ;  /* 0x000000000008781c */ /* 0x000fe20003f4f070 */
[----:B------:R-:W-:Y:S02]  /*3a20*/  UIADD3 UR16, UPT, UPT, UR13, 0x1, URZ ;  /* 0x000000010d107890 */ /* 0x000fe4000fffe0ff */
[----:B------:R-:W-:Y:S02]  /*3a30*/  ULEA UR24, UR13, UR18, 0x8 ;  /* 0x000000120d187291 */ /* 0x000fe4000f8e40ff */
[----:B------:R-:W-:Y:S01]  /*3a40*/  UISETP.NE.AND UP2, UPT, UR16, 0x11, UPT ;  /* 0x000000111000788c */ /* 0x000fe2000bf45270 */
[----:B------:R-:W-:Y:S01]  /*3a50*/  PLOP3.LUT P0, PT, PT, PT, UP1, 0x80, 0x8 ;  /* 0x000000000008781c */ /* 0x000fe20003f0f018 */
[----:B------:R-:W-:Y:S02]  /*3a60*/  ULEA UR26, UR13, UR11, 0x9 ;  /* 0x0000000b0d1a7291 */ /* 0x000fe4000f8e48ff */
[----:B------:R-:W-:Y:S02]  /*3a70*/  USEL UR12, URZ, 0x1, UP2 ;  /* 0x00000001ff0c7887 */ /* 0x000fe40009000000 */
[----:B------:R-:W-:Y:S02]  /*3a80*/  USEL UR16, UR16, URZ, UP2 ;  /* 0x000000ff10107287 */ /* 0x000fe40009000000 */
[----:B------:R-:W-:Y:S02]  /*3a90*/  UIADD3 UR30, UPT, UPT, UR24, 0x80, URZ ;  /* 0x00000080181e7890 */ /* 0x000fe4000fffe0ff */
[----:B------:R-:W-:Y:S01]  /*3aa0*/  @UP1 ULEA UR4, UR16, UR6, 0x3 ;  /* 0x0000000610041291 */ /* 0x000fe2000f8e18ff */
[----:B------:R-:W-:Y:S01]  /*3ab0*/  LOP3.LUT R8, R8, UR12, RZ, 0x3c, !PT ;  /* 0x0000000c08087c12 */ /* 0x000fe2000f8e3cff */
[----:B------:R-:W-:Y:S02]  /*3ac0*/  UIADD3 UR28, UPT, UPT, UR26, 0x2, URZ ;  /* 0x000000021a1c7890 */ /* 0x000fe4000fffe0ff */
[----:B------:R-:W-:Y:S01]  /*3ad0*/  UIADD3 UR7, UPT, UPT, UR7, 0x88, URZ ;  /* 0x0000008807077890 */ /* 0x000fe2000fffe0ff */
[----:B-1----:R-:W-:Y:S01]  /*3ae0*/  @P0 SHF.L.U32 R0, R8, 0x1f, RZ ;  /* 0x0000001f08000819 */ /* 0x002fe200000006ff */
[----:B------:R-:W-:Y:S01]  /*3af0*/  UMOV UR25, 0x80004020 ;  /* 0x8000402000197882 */ /* 0x000fe20000000000 */
[----:B------:R-:W-:Y:S01]  /*3b00*/  UMOV UR27, 0x80004020 ;  /* 0x80004020001b7882 */ /* 0x000fe20000000000 */
[----:B------:R-:W-:Y:S01]  /*3b10*/  UMOV UR31, 0x80004020 ;  /* 0x80004020001f7882 */ /* 0x000fe20000000000 */
[----:B------:R2:W4:Y:S01]  /*3b20*/  @P0 SYNCS.PHASECHK.TRANS64.TRYWAIT P2, [UR4], R0 ;  /* 0x00000000ff0005a7 */ /* 0x0005220008041104 */
[----:B------:R-:W-:Y:S01]  /*3b30*/  UIADD3 UR14, UPT, UPT, UR14, -0x1, URZ ;  /* 0xffffffff0e0e7890 */ /* 0x000fe2000fffe0ff */
[----:B------:R2:W-:Y:S01]  /*3b40*/  UTCQMMA gdesc[UR26], gdesc[UR24], tmem[UR9], tmem[UR22], idesc[UR23], UP4 ;  /* 0x00ff16181a0075ea */ /* 0x0005e2000a000309 */
[----:B------:R-:W-:Y:S01]  /*3b50*/  UPLOP3.LUT UP4, UPT, UPT, UPT, UPT, 0x80, 0x8 ;  /* 0x000000000008789c */ /* 0x000fe20003f8f070 */
[----:B------:R-:W-:Y:S01]  /*3b60*/  UMOV UR29, 0x80004020 ;  /* 0x80004020001d7882 */ /* 0x000fe20000000000 */
[----:B------:R-:W-:Y:S01]  /*3b70*/  UMOV UR13, UR16 ;  /* 0x00000010000d7c82 */ /* 0x000fe20008000000 */
[----:B------:R2:W-:Y:S01]  /*3b80*/  UTCQMMA gdesc[UR28], gdesc[UR30], tmem[UR9], tmem[UR20], idesc[UR21], UPT ;  /* 0x00ff141e1c0075ea */ /* 0x0005e2000b800309 */
[----:B------:R2:W-:Y:S01]  /*3b90*/  UTCBAR [UR7], URZ ;  /* 0x000000ff070073e9 */ /* 0x0005e200080000ff */
[----:B------:R-:W-:Y:S06]  /*3ba0*/  BRA.U UP0, `(.L_x_72) ;  /* 0xfffffffd00787547 */ /* 0x000fec000b83ffff */
.L_x_69:
[----:B------:R-:W-:Y:S01]  /*3bb0*/  UIADD3 UR17, UPT, UPT, UR17, 0x1, URZ ;  /* 0x0000000111117890 */ /* 0x000fe2000fffe0ff */
[C---:B------:R-:W-:Y:S01]  /*3bc0*/  ISETP.NE.AND P0, PT, R10.reuse, 0x2, PT ;  /* 0x000000020a00780c */ /* 0x040fe20003f05270 */
[----:B------:R-:W-:Y:S02]  /*3bd0*/  UIADD3 UR8, UPT, UPT, UR8, 0x150, URZ ;  /* 0x0000015008087890 */ /* 0x000fe4000fffe0ff */
[----:B------:R-:W-:Y:S01]  /*3be0*/  UISETP.NE.AND UP0, UPT, UR17, 0x4, UPT ;  /* 0x000000041100788c */ /* 0x000fe2000bf05270 */
[----:B-12---:R-:W-:Y:S02]  /*3bf0*/  SEL R0, RZ, 0x1, P0 ;  /* 0x00000001ff007807 */ /* 0x006fe40000000000 */
[----:B------:R-:W-:Y:S01]  /*3c00*/  SEL R10, R10, RZ, P0 ;  /* 0x000000ff0a0a7207 */ /* 0x000fe20000000000 */
[----:B------:R-:W-:Y:S01]  /*3c10*/  USEL UR4, URZ, 0x1, UP0 ;  /* 0x00000001ff047887 */ /* 0x000fe20008000000 */
[----:B------:R-:W-:Y:S01]  /*3c20*/  LOP3.LUT R9, R9, R0, RZ, 0x3c, !PT ;  /* 0x0000000009097212 */ /* 0x000fe200078e3cff */
[----:B------:R-:W-:Y:S01]  /*3c30*/  USEL UR17, UR17, URZ, UP0 ;  /* 0x000000ff11117287 */ /* 0x000fe20008000000 */
[----:B------:R1:W-:Y:S03]  /*3c40*/  UTCBAR [UR8], URZ ;  /* 0x000000ff080073e9 */ /* 0x0003e600080000ff */
[----:B------:R-:W-:Y:S01]  /*3c50*/  LOP3.LUT R11, R11, UR4, RZ, 0x3c, !PT ;  /* 0x000000040b0b7c12 */ /* 0x000fe2000f8e3cff */
[----:B------:R-:W-:Y:S07]  /*3c60*/  @P1 BRA `(.L_x_73) ;  /* 0xfffffff800c81947 */ /* 0x000fee000383ffff */
[----:B------:R-:W2:Y:S01]  /*3c70*/  S2UR UR4, SR_CgaCtaId ;  /* 0x00000000000479c3 */ /* 0x000ea20000008800 */
[----:B------:R-:W-:Y:S01]  /*3c80*/  ELECT P0, URZ, PT ;  /* 0x0000000000ff782f */ /* 0x000fe20003800000 */
[----:B------:R-:W-:Y:S01]  /*3c90*/  IMAD.MOV.U32 R0, RZ, RZ, 0x1 ;  /* 0x00000001ff007424 */ /* 0x000fe200078e00ff */
[----:B------:R-:W-:Y:S01]  /*3ca0*/  UIADD3 UR6, UPT, UPT, UR6, 0x170, URZ ;  /* 0x0000017006067890 */ /* 0x000fe2000fffe0ff */
[----:B------:R-:W-:Y:S01]  /*3cb0*/  SHF.L.U32 R3, R11, 0x1f, RZ ;  /* 0x0000001f0b037819 */ /* 0x000fe200000006ff */
[----:B------:R-:W-:-:S03]  /*3cc0*/  UMOV UR5, 0x40 ;  /* 0x0000004000057882 */ /* 0x000fc60000000000 */
[----:B------:R-:W-:Y:S01]  /*3cd0*/  UVIRTCOUNT.DEALLOC.SMPOOL 0x80 ;  /* 0x000000800000784c */ /* 0x000fe20000000000 */
[----:B--2---:R-:W-:Y:S02]  /*3ce0*/  ULEA UR4, UR4, UR5, 0x18 ;  /* 0x0000000504047291 */ /* 0x004fe4000f8ec0ff */
[----:B------:R-:W-:-:S07]  /*3cf0*/  ULEA UR5, UR17, UR6, 0x3 ;  /* 0x0000000611057291 */ /* 0x000fce000f8e18ff */
[----:B------:R2:W-:Y:S02]  /*3d00*/  @P0 STS.U8 [UR4+0x1c], R0 ;  /* 0x00001c00ff000988 */ /* 0x0005e40008000004 */
[----:B------:R-:W3:Y:S02]  /*3d10*/  SYNCS.PHASECHK.TRANS64.TRYWAIT P0, [UR5], R3 ;  /* 0x00000003ff0075a7 */ /* 0x000ee40008001105 */
[----:B--23--:R-:W-:Y:S05]  /*3d20*/  @!P0 BRA `(.L_x_74) ;  /* 0x0000003c00848947 */ /* 0x00cfea0003800000 */
.L_x_155:
[----:B------:R-:W-:-:S04]  /*3d30*/  UIADD3 UR7, UPT, UPT, UR17, 0x1, URZ ;  /* 0x0000000111077890 */ /* 0x000fc8000fffe0ff */
[----:B------:R-:W-:-:S04]  /*3d40*/  UISETP.NE.AND UP0, UPT, UR7, 0x4, UPT ;  /* 0x000000040700788c */ /* 0x000fc8000bf05270 */
[----:B-1----:R-:W-:Y:S02]  /*3d50*/  USEL UR8, URZ, 0x1, UP0 ;  /* 0x00000001ff087887 */ /* 0x002fe40008000000 */
[----:B------:R-:W-:-:S04]  /*3d60*/  USEL UR7, UR7, URZ, UP0 ;  /* 0x000000ff07077287 */ /* 0x000fc80008000000 */
[----:B------:R-:W-:Y:S01]  /*3d70*/  ULEA UR5, UR7, UR6, 0x3 ;  /* 0x0000000607057291 */ /* 0x000fe2000f8e18ff */
[----:B------:R-:W-:-:S04]  /*3d80*/  LOP3.LUT R2, R11, UR8, RZ, 0x3c, !PT ;  /* 0x000000080b027c12 */ /* 0x000fc8000f8e3cff */
[----:B--2---:R-:W-:-:S04]  /*3d90*/  SHF.L.U32 R3, R2, 0x1f, RZ ;  /* 0x0000001f02037819 */ /* 0x004fc800000006ff */
[----:B------:R-:W1:Y:S02]  /*3da0*/  SYNCS.PHASECHK.TRANS64.TRYWAIT P0, [UR5], R3 ;  /* 0x00000003ff0075a7 */ /* 0x000e640008001105 */
[----:B-1----:R-:W-:Y:S05]  /*3db0*/  @!P0 BRA `(.L_x_75) ;  /* 0x0000003c00788947 */ /* 0x002fea0003800000 */
.L_x_157:
        /* <DEDUP_REMOVED lines=9> */
.L_x_159:
[----:B------:R-:W-:-:S04]  /*3e50*/  UIADD3 UR7, UPT, UPT, UR7, 0x1, URZ ;  /* 0x0000000107077890 */ /* 0x000fc8000fffe0ff */
[----:B------:R-:W-:-:S04]  /*3e60*/  UISETP.NE.AND UP0, UPT, UR7, 0x4, UPT ;  /* 0x000000040700788c */ /* 0x000fc8000bf05270 */
[----:B------:R-:W-:Y:S02]  /*3e70*/  USEL UR5, URZ, 0x1, UP0 ;  /* 0x00000001ff057887 */ /* 0x000fe40008000000 */
[----:B------:R-:W-:-:S04]  /*3e80*/  USEL UR7, UR7, URZ, UP0 ;  /* 0x000000ff07077287 */ /* 0x000fc80008000000 */
[----:B------:R-:W-:Y:S01]  /*3e90*/  ULEA UR7, UR7, UR6, 0x3 ;  /* 0x0000000607077291 */ /* 0x000fe2000f8e18ff */
[----:B-1----:R-:W-:-:S04]  /*3ea0*/  LOP3.LUT R3, R2, UR5, RZ, 0x3c, !PT ;  /* 0x0000000502037c12 */ /* 0x002fc8000f8e3cff */
[----:B------:R-:W-:-:S04]  /*3eb0*/  SHF.L.U32 R3, R3, 0x1f, RZ ;  /* 0x0000001f03037819 */ /* 0x000fc800000006ff */
[----:B------:R-:W1:Y:S02]  /*3ec0*/  SYNCS.PHASECHK.TRANS64.TRYWAIT P0, [UR7], R3 ;  /* 0x00000003ff0075a7 */ /* 0x000e640008001107 */
[----:B-1----:R-:W-:Y:S05]  /*3ed0*/  @!P0 BRA `(.L_x_77) ;  /* 0x0000003c00608947 */ /* 0x002fea0003800000 */
.L_x_161:
[----:B------:R-:W-:Y:S01]  /*3ee0*/  NOP ;  /* 0x0000000000007918 */ /* 0x000fe20000000000 */
[----:B-1----:R-:W1:Y:S01]  /*3ef0*/  LDS R0, [UR4+0x14] ;  /* 0x00001404ff007984 */ /* 0x002e620008000800 */
[----:B------:R-:W-:Y:S01]  /*3f00*/  ULOP3.LUT UR6, UR19, 0xffff, URZ, 0xc0, !UPT ;  /* 0x0000ffff13067892 */ /* 0x000fe2000f8ec0ff */
[----:B------:R-:W-:Y:S01]  /*3f10*/  UMOV UR8, 0xffff ;  /* 0x0000ffff00087882 */ /* 0x000fe20000000000 */
[----:B------:R-:W-:Y:S02]  /*3f20*/  UMOV UR5, 0x1 ;  /* 0x0000000100057882 */ /* 0x000fe40000000000 */
[----:B------:R-:W-:-:S04]  /*3f30*/  USHF.R.U32.HI UR6, URZ, 0x5, UR6 ;  /* 0x00000005ff067899 */ /* 0x000fc80008011606 */
[----:B------:R-:W-:Y:S02]  /*3f40*/  USHF.L.U32 UR8, UR8, UR6, URZ ;  /* 0x0000000608087299 */ /* 0x000fe400080006ff */
[----:B------:R-:W-:-:S04]  /*3f50*/  USHF.L.U32 UR5, UR5, UR6, URZ ;  /* 0x0000000605057299 */ /* 0x000fc800080006ff */
[----:B-1----:R-:W-:-:S04]  /*3f60*/  LOP3.LUT R0, R0, UR8, RZ, 0xc0, !PT ;  /* 0x0000000800007c12 */ /* 0x002fc8000f8ec0ff */
[----:B------:R-:W-:-:S13]  /*3f70*/  ISETP.NE.AND P0, PT, R0, UR8, PT ;  /* 0x0000000800007c0c */ /* 0x000fda000bf05270 */
[----:B------:R-:W-:Y:S05]  /*3f80*/  @P0 BRA `(.L_x_78) ;  /* 0x0000000000580947 */ /* 0x000fea0003800000 */
[----:B------:R-:W1:Y:S02]  /*3f90*/  LDS R0, [UR4+0x18] ;  /* 0x00001804ff007984 */ /* 0x000e640008000800 */
[----:B-1----:R-:W-:-:S04]  /*3fa0*/  LOP3.LUT R0, R0, UR5, RZ, 0xc0, !PT ;  /* 0x0000000500007c12 */ /* 0x002fc8000f8ec0ff */
[----:B------:R-:W-:-:S13]  /*3fb0*/  ISETP.NE.AND P0, PT, R0, UR5, PT ;  /* 0x0000000500007c0c */ /* 0x000fda000bf05270 */
[----:B------:R-:W-:Y:S05]  /*3fc0*/  @P0 BRA `(.L_x_79) ;  /* 0x00000000003c0947 */ /* 0x000fea0003800000 */
[----:B------:R-:W1:Y:S01]  /*3fd0*/  S2R R2, SR_LANEID ;  /* 0x0000000000027919 */ /* 0x000e620000000000 */
[----:B------:R-:W-:Y:S01]  /*3fe0*/  ULOP3.LUT UR8, URZ, UR8, URZ, 0x33, !UPT ;  /* 0x00000008ff087292 */ /* 0x000fe2000f8e33ff */
[----:B------:R-:W-:Y:S01]  /*3ff0*/  LOP3.LUT R4, RZ, UR5, RZ, 0x33, !PT ;  /* 0x00000005ff047c12 */ /* 0x000fe2000f8e33ff */
[----:B------:R-:W-:Y:S02]  /*4000*/  VOTEU.ANY UR7, UPT, PT ;  /* 0x0000000000077886 */ /* 0x000fe400038e0100 */
[----:B------:R-:W-:Y:S01]  /*4010*/  UFLO.U32 UR7, UR7 ;  /* 0x00000007000772bd */ /* 0x000fe200080e0000 */
[----:B------:R-:W2:Y:S01]  /*4020*/  REDUX UR5, R4 ;  /* 0x00000000040573c4 */ /* 0x000ea20000000000 */
[----:B------:R-:W-:-:S06]  /*4030*/  IMAD.U32 R0, RZ, RZ, UR8 ;  /* 0x00000008ff007e24 */ /* 0x000fcc000f8e00ff */
[----:B------:R3:W-:Y:S01]  /*4040*/  UTCATOMSWS.AND URZ, UR8 ;  /* 0x0000000800ff79e3 */ /* 0x0007e20008000000 */
[----:B------:R-:W4:Y:S01]  /*4050*/  REDUX UR6, R0 ;  /* 0x00000000000673c4 */ /* 0x000f220000000000 */
[----:B-1----:R-:W-:Y:S01]  /*4060*/  ISETP.EQ.U32.AND P0, PT, R2, UR7, PT ;  /* 0x0000000702007c0c */ /* 0x002fe2000bf02070 */
[----:B--2---:R-:W-:Y:S01]  /*4070*/  IMAD.U32 R2, RZ, RZ, UR5 ;  /* 0x00000005ff027e24 */ /* 0x004fe2000f8e00ff */
[----:B----4-:R-:W-:-:S11]  /*4080*/  MOV R3, UR6 ;  /* 0x0000000600037c02 */ /* 0x010fd60008000f00 */
[----:B------:R3:W-:Y:S04]  /*4090*/  @P0 ATOMS.AND RZ, [UR4+0x14], R3 ;  /* 0x00001403ffff098c */ /* 0x0007e8000a800004 */
[----:B------:R3:W-:Y:S01]  /*40a0*/  @P0 ATOMS.AND RZ, [UR4+0x18], R2 ;  /* 0x00001802ffff098c */ /* 0x0007e2000a800004 */
[----:B------:R-:W-:Y:S05]  /*40b0*/  BRA `(.L_x_80) ;  /* 0x0000000000147947 */ /* 0x000fea0003800000 */
.L_x_79:
[----:B------:R-:W-:Y:S02]  /*40c0*/  MOV R2, 0x40e0 ;  /* 0x000040e000027802 */ /* 0x000fe40000000f00 */
[----:B----45:R-:W-:Y:S05]  /*40d0*/  CALL.REL.NOINC `($__internal_0_$__cuda_sm10x_tcgen05_guardrail_trap_col_being_dealloced_not_returned_by_alloc) ;  /* 0x0000003c007c7944 */ /* 0x030fea0003c00000 */
[----:B------:R-:W-:Y:S05]  /*40e0*/  BRA `(.L_x_80) ;  /* 0x0000000000087947 */ /* 0x000fea0003800000 */
.L_x_78:
[----:B------:R-:W-:Y:S02]  /*40f0*/  MOV R2, 0x4110 ;  /* 0x0000411000027802 */ /* 0x000fe40000000f00 */
[----:B----45:R-:W-:Y:S05]  /*4100*/  CALL.REL.NOINC `($__internal_2_$__cuda_sm10x_tcgen05_guardrail_trap_unallocated_columns_being_dealloced) ;  /* 0x0000003c00887944 */ /* 0x030fea0003c00000 */
.L_x_80:
[----:B------:R-:W-:Y:S01]  /*4110*/  NOP ;  /* 0x0000000000007918 */ /* 0x000fe20000000000 */
[----:B---3--:R-:W-:Y:S05]  /*4120*/  EXIT ;  /* 0x000000000000794d */ /* 0x008fea0003800000 */
.L_x_62:
[----:B------:R-:W-:-:S09]  /*4130*/  UISETP.NE.OR UP2, UPT, UR8, 0x3, !UP2 ;  /* 0x000000030800788c */ /* 0x000fd2000d745670 */
[----:B------:R-:W-:Y:S05]  /*4140*/  BRA.U UP2, `(.L_x_81) ;  /* 0x0000000902c87547 */ /* 0x000fea000b800000 */
[----:B------:R-:W1:Y:S01]  /*4150*/  LDCU.64 UR6, c[0x0][0x888] ;  /* 0x00011100ff0677ac */ /* 0x000e620008000a00 */
[----:B------:R-:W2:Y:S01]  /*4160*/  LDC R0, c[0x0][0xb30] ;  /* 0x0002cc00ff007b82 */ /* 0x000ea20000000800 */
[----:B------:R-:W-:Y:S01]  /*4170*/  IMAD.MOV.U32 R30, RZ, RZ, 0x1 ;  /* 0x00000001ff1e7424 */ /* 0x000fe200078e00ff */
[----:B------:R-:W-:Y:S01]  /*4180*/  CS2R R28, SRZ ;  /* 0x00000000001c7805 */ /* 0x000fe2000001ff00 */
[----:B------:R-:W4:Y:S01]  /*4190*/  LDCU.64 UR4, c[0x0][0x890] ;  /* 0x00011200ff0477ac */ /* 0x000f220008000a00 */
[----:B------:R-:W-:Y:S01]  /*41a0*/  IMAD.MOV.U32 R25, RZ, RZ, 0x2000 ;  /* 0x00002000ff197424 */ /* 0x000fe200078e00ff */
[----:B------:R-:W-:-:S03]  /*41b0*/  UMOV UR8, 0x400 ;  /* 0x0000040000087882 */ /* 0x000fc60000000000 */
[----:B------:R-:W3:Y:S01]  /*41c0*/  LDC R19, c[0x0][0x370] ;  /* 0x0000dc00ff137b82 */ /* 0x000ee20000000800 */
[----:B------:R-:W-:-:S07]  /*41d0*/  UPLOP3.LUT UP1, UPT, UPT, UPT, UPT, 0x40, 0x4 ;  /* 0x000000000004789c */ /* 0x000fce0003f2e870 */
[----:B------:R-:W3:Y:S01]  /*41e0*/  LDC R2, c[0x0][0xb0c] ;  /* 0x0002c300ff027b82 */ /* 0x000ee20000000800 */
[----:B-1----:R-:W-:Y:S02]  /*41f0*/  UISETP.NE.U32.AND UP2, UPT, UR6, URZ, UPT ;  /* 0x000000ff0600728c */ /* 0x002fe4000bf45070 */
[----:B------:R-:W-:Y:S02]  /*4200*/  ULEA UR6, UR37, UR8, 0x18 ;  /* 0x0000000825067291 */ /* 0x000fe4000f8ec0ff */
[----:B------:R-:W-:Y:S02]  /*4210*/  UISETP.NE.AND.EX UP2, UPT, UR7, URZ, UPT, UP2 ;  /* 0x000000ff0700728c */ /* 0x000fe4000bf45320 */
[----:B------:R-:W-:Y:S01]  /*4220*/  UIADD3 UR7, UPT, UPT, UR6, 0x110, URZ ;  /* 0x0000011006077890 */ /* 0x000fe2000fffe0ff */
[----:B------:R-:W1:Y:S01]  /*4230*/  LDC R18, c[0x0][0xb20] ;  /* 0x0002c800ff127b82 */ /* 0x000e620000000800 */
[----:B----4-:R-:W-:Y:S01]  /*4240*/  UISETP.NE.U32.AND UP3, UPT, UR4, URZ, UPT ;  /* 0x000000ff0400728c */ /* 0x010fe2000bf65070 */
[----:B--2---:R-:W-:Y:S01]  /*4250*/  ISETP.NE.AND P1, PT, R0, 0x1, PT ;  /* 0x000000010000780c */ /* 0x004fe20003f25270 */
[----:B------:R-:W-:-:S02]  /*4260*/  UPRMT UR37, UR37, 0x654, UR7 ;  /* 0x0000065425257896 */ /* 0x000fc40008000007 */
[----:B------:R-:W-:-:S03]  /*4270*/  UISETP.NE.AND.EX UP3, UPT, UR5, URZ, UPT, UP3 ;  /* 0x000000ff0500728c */ /* 0x000fc6000bf65330 */
[----:B------:R-:W2:Y:S08]  /*4280*/  LDC.64 R32, c[0x0][0x348] ;  /* 0x0000d200ff207b82 */ /* 0x000eb00000000a00 */
[----:B------:R-:W4:Y:S08]  /*4290*/  LDC.64 R16, c[0x0][0xb10] ;  /* 0x0002c400ff107b82 */ /* 0x000f300000000a00 */
[----:B------:R-:W1:Y:S08]  /*42a0*/  LDC.64 R6, c[0x0][0xb18] ;  /* 0x0002c600ff067b82 */ /* 0x000e700000000a00 */
[----:B------:R-:W1:Y:S08]  /*42b0*/  LDC.64 R4, c[0x0][0xb28] ;  /* 0x0002ca00ff047b82 */ /* 0x000e700000000a00 */
[----:B---3--:R-:W1:Y:S02]  /*42c0*/  LDC R24, c[0x0][0x374] ;  /* 0x0000dd00ff187b82 */ /* 0x008e640000000800 */
.L_x_89:
[C---:B------:R-:W-:Y:S02]  /*42d0*/  LEA R0, R29.reuse, UR6, 0x3 ;  /* 0x000000061d007c11 */ /* 0x040fe4000f8e18ff */
[----:B------:R-:W-:Y:S02]  /*42e0*/  SHF.L.U32 R3, R28, 0x1f, RZ ;  /* 0x0000001f1c037819 */ /* 0x000fe400000006ff */
[----:B------:R-:W-:Y:S02]  /*42f0*/  LEA R20, R29, UR6, 0x4 ;  /* 0x000000061d147c11 */ /* 0x000fe4000f8e20ff */
[----:B---3--:R-:W3:Y:S02]  /*4300*/  SYNCS.PHASECHK.TRANS64.TRYWAIT P0, [R0+URZ+0x130], R3 ;  /* 0x00013003000075a7 */ /* 0x008ee400080011ff */
[----:B---3--:R-:W-:Y:S05]  /*4310*/  @!P0 BRA `(.L_x_82) ;  /* 0x0000003800688947 */ /* 0x008fea0003800000 */
.L_x_162:
[----:B------:R-:W-:Y:S01]  /*4320*/  ISETP.GE.AND P0, PT, R72, 0x1, PT ;  /* 0x000000014800780c */ /* 0x000fe20003f06270 */
[----:B------:R-:W1:Y:S01]  /*4330*/  LDS.128 R20, [R20+0x1c0] ;  /* 0x0001c00014147984 */ /* 0x000e620000000c00 */
[----:B------:R-:W-:Y:S01]  /*4340*/  ISETP.NE.U32.AND P4, PT, RZ, UR4, PT ;  /* 0x00000004ff007c0c */ /* 0x000fe2000bf85070 */
[----:B---3--:R-:W-:Y:S01]  /*4350*/  VIADD R0, R0, 0x140 ;  /* 0x0000014000007836 */ /* 0x008fe20000000000 */
[----:B------:R-:W-:Y:S02]  /*4360*/  SHF.L.U32 R26, R30, 0x1f, RZ ;  /* 0x0000001f1e1a7819 */ /* 0x000fe400000006ff */
[----:B------:R-:W-:Y:S02]  /*4370*/  ISETP.NE.AND.EX P4, PT, RZ, UR5, PT, P4 ;  /* 0x00000005ff007c0c */ /* 0x000fe4000bf85340 */
[----:B------:R-:W-:Y:S01]  /*4380*/  PRMT R0, RZ, 0x654, R0 ;  /* 0x00000654ff007816 */ /* 0x000fe20000000000 */
[----:B------:R-:W-:Y:S01]  /*4390*/  @!PT LDS RZ, [RZ] ;  /* 0x00000000fffff984 */ /* 0x000fe20000000800 */
[----:B------:R-:W-:Y:S01]  /*43a0*/  @!PT LDS RZ, [RZ] ;  /* 0x00000000fffff984 */ /* 0x000fe20000000800 */
[----:B------:R-:W-:Y:S01]  /*43b0*/  @!PT LDS RZ, [RZ] ;  /* 0x00000000fffff984 */ /* 0x000fe20000000800 */
[----:B------:R-:W-:Y:S01]  /*43c0*/  @!PT LDS RZ, [RZ] ;  /* 0x00000000fffff984 */ /* 0x000fe20000000800 */
[----:B------:R3:W-:Y:S06]  /*43d0*/  MEMBAR.ALL.CTA ;  /* 0x0000000000007992 */ /* 0x0007ec0000008000 */
[----:B---3--:R-:W3:Y:S02]  /*43e0*/  FENCE.VIEW.ASYNC.S ;  /* 0x00000000000073c6 */ /* 0x008ee40000000000 */
[----:B---3--:R3:W-:Y:S01]  /*43f0*/  SYNCS.ARRIVE.TRANS64.RED.A1T0 RZ, [R0+URZ], RZ ;  /* 0x000000ff00ff79a7 */ /* 0x0087e200081004ff */
[----:B-1----:R-:W-:Y:S11]  /*4400*/  LOP3.LUT P3, RZ, R22, 0x1, RZ, 0xc0, !PT ;  /* 0x0000000116ff7812 */ /* 0x002ff6000786c0ff */
[----:B------:R-:W-:Y:S02]  /*4410*/  @!UPT UIADD3 URZ, UPT, UPT, URZ, URZ, URZ ;  /* 0x000000fffffff290 */ /* 0x000fe4000fffe0ff */
[----:B------:R-:W-:Y:S02]  /*4420*/  @P3 MOV R13, R20 ;  /* 0x00000014000d3202 */ /* 0x000fe40000000f00 */
[----:B------:R-:W-:Y:S01]  /*4430*/  @P3 LOP3.LUT R8, R21, 0xffff, RZ, 0xc0, !PT ;  /* 0x0000ffff15083812 */ /* 0x000fe200078ec0ff */
[----:B---3--:R-:W-:Y:S06]  /*4440*/  @!P0 BRA `(.L_x_83) ;  /* 0x0000000000a48947 */ /* 0x008fec0003800000 */
[----:B------:R-:W-:Y:S01]  /*4450*/  IMAD.HI.U32 R31, R24, R7, RZ ;  /* 0x00000007181f7227 */ /* 0x000fe200078e00ff */
[----:B------:R-:W-:Y:S02]  /*4460*/  ISETP.NE.AND P0, PT, R6, 0x1, PT ;  /* 0x000000010600780c */ /* 0x000fe40003f05270 */
[----:B------:R-:W-:Y:S01]  /*4470*/  ISETP.NE.AND P2, PT, R72, 0x1, PT ;  /* 0x000000014800780c */ /* 0x000fe20003f45270 */
[----:B----4-:R-:W-:Y:S01]  /*4480*/  IMAD.HI.U32 R34, R19, R16, RZ ;  /* 0x0000001013227227 */ /* 0x010fe200078e00ff */
[----:B------:R-:W-:Y:S02]  /*4490*/  SHF.R.U32.HI R31, RZ, R18, R31 ;  /* 0x00000012ff1f7219 */ /* 0x000fe4000001161f */
[----:B------:R-:W-:Y:S01]  /*44a0*/  ISETP.NE.AND P5, PT, R2, 0x1, PT ;  /* 0x000000010200780c */ /* 0x000fe20003fa5270 */
[----:B------:R-:W-:Y:S01]  /*44b0*/  IMAD.HI.U32 R36, R13, R16, RZ ;  /* 0x000000100d247227 */ /* 0x000fe200078e00ff */
[----:B------:R-:W-:Y:S02]  /*44c0*/  SHF.R.U32.HI R34, RZ, R17, R34 ;  /* 0x00000011ff227219 */ /* 0x000fe40000011622 */
[----:B------:R-:W-:Y:S01]  /*44d0*/  SEL R3, R24, R31, !P0 ;  /* 0x0000001f18037207 */ /* 0x000fe20004000000 */
[C---:B------:R-:W-:Y:S01]  /*44e0*/  IMAD.HI.U32 R31, R8.reuse, R7, RZ ;  /* 0x00000007081f7227 */ /* 0x040fe200078e00ff */
[----:B------:R-:W-:Y:S02]  /*44f0*/  SEL R11, R19, R34, !P5 ;  /* 0x00000022130b7207 */ /* 0x000fe40006800000 */
[----:B------:R-:W-:Y:S01]  /*4500*/  SHF.R.U32.HI R36, RZ, R17, R36 ;  /* 0x00000011ff247219 */ /* 0x000fe20000011624 */
[----:B------:R-:W-:Y:S01]  /*4510*/  IMAD.HI.U32 R38, R3, R4, RZ ;  /* 0x0000000403267227 */ /* 0x000fe200078e00ff */
[----:B------:R-:W-:Y:S03]  /*4520*/  SHF.R.U32.HI R31, RZ, R18, R31 ;  /* 0x00000012ff1f7219 */ /* 0x000fe6000001161f */
[----:B------:R-:W-:Y:S01]  /*4530*/  IMAD.HI.U32 R34, R11, R4, RZ ;  /* 0x000000040b227227 */ /* 0x000fe200078e00ff */
[----:B------:R-:W-:Y:S02]  /*4540*/  @P2 SHF.R.U32.HI R3, RZ, R5, R38 ;  /* 0x00000005ff032219 */ /* 0x000fe40000011626 */
[----:B------:R-:W-:Y:S02]  /*4550*/  SEL R9, R8, R31, !P0 ;  /* 0x0000001f08097207 */ /* 0x000fe40004000000 */
[----:B------:R-:W-:Y:S01]  /*4560*/  @P2 SHF.R.U32.HI R11, RZ, R5, R34 ;  /* 0x00000005ff0b2219 */ /* 0x000fe20000011622 */
[C---:B------:R-:W-:Y:S01]  /*4570*/  IMAD R10, R72.reuse, R3, RZ ;  /* 0x00000003480a7224 */ /* 0x040fe200078e02ff */
[----:B------:R-:W-:Y:S01]  /*4580*/  SEL R3, R13, R36, !P5 ;  /* 0x000000240d037207 */ /* 0x000fe20006800000 */
[C---:B------:R-:W-:Y:S03]  /*4590*/  IMAD.HI.U32 R14, R9.reuse, R4, RZ ;  /* 0x00000004090e7227 */ /* 0x040fe600078e00ff */
[----:B------:R-:W-:Y:S01]  /*45a0*/  ISETP.GE.AND P0, PT, R9, R10, PT ;  /* 0x0000000a0900720c */ /* 0x000fe20003f06270 */
[C---:B------:R-:W-:Y:S01]  /*45b0*/  IMAD R12, R72.reuse, R11, RZ ;  /* 0x0000000b480c7224 */ /* 0x040fe200078e02ff */
[-C--:B------:R-:W-:Y:S04]  /*45c0*/  SHF.R.U32.HI R14, RZ, R5.reuse, R14 ;  /* 0x00000005ff0e7219 */ /* 0x080fe8000001160e */
[----:B------:R-:W-:Y:S02]  /*45d0*/  ISETP.GE.OR P0, PT, R3, R12, P0 ;  /* 0x0000000c0300720c */ /* 0x000fe40000706670 */
[----:B------:R-:W-:Y:S05]  /*45e0*/  SEL R15, R9, R14, !P2 ;  /* 0x0000000e090f7207 */ /* 0x000fea0005000000 */
[----:B------:R-:W-:Y:S04]  /*45f0*/  IMAD.MOV R14, RZ, RZ, -R15 ;  /* 0x000000ffff0e7224 */ /* 0x000fe800078e0a0f */
[----:B------:R-:W-:Y:S02]  /*4600*/  IMAD R14, R72, R14, R9 ;  /* 0x0000000e480e7224 */ /* 0x000fe400078e0209 */
[C---:B------:R-:W-:Y:S05]  /*4610*/  @!P0 IMAD.HI.U32 R10, R3.reuse, R4, RZ ;  /* 0x00000004030a8227 */ /* 0x040fea00078e00ff */
[----:B------:R-:W-:Y:S04]  /*4620*/  @!P0 SHF.R.U32.HI R10, RZ, R5, R10 ;  /* 0x00000005ff0a8219 */ /* 0x000fe8000001160a */
[----:B------:R-:W-:Y:S01]  /*4630*/  @!P0 SEL R0, R3, R10, !P2 ;  /* 0x0000000a03008207 */ /* 0x000fe20005000000 */
[----:B------:R-:W-:Y:S03]  /*4640*/  IMAD.MOV R10, RZ, RZ, -R3 ;  /* 0x000000ffff0a7224 */ /* 0x000fe600078e0a03 */
[----:B------:R-:W-:Y:S01]  /*4650*/  @!P0 IADD3 R15, PT, PT, R15, -R0, RZ ;  /* 0x800000000f0f8210 */ /* 0x000fe20007ffe0ff */
[----:B------:R-:W-:Y:S01]  /*4660*/  @!P0 IMAD R0, R11, R14, R0 ;  /* 0x0000000e0b008224 */ /* 0x000fe200078e0200 */
[----:B------:R-:W-:Y:S01]  /*4670*/  IADD3 R11, PT, PT, -R9, RZ, RZ ;  /* 0x000000ff090b7210 */ /* 0x000fe20007ffe1ff */
[----:B------:R-:W-:Y:S02]  /*4680*/  IMAD R13, R2, R10, R13 ;  /* 0x0000000a020d7224 */ /* 0x000fe400078e020d */
[----:B------:R-:W-:Y:S02]  /*4690*/  @!P0 IMAD R9, R15, R72, R3 ;  /* 0x000000480f098224 */ /* 0x000fe400078e0203 */
[----:B------:R-:W-:Y:S02]  /*46a0*/  @!P0 IMAD.MOV.U32 R3, RZ, RZ, R0 ;  /* 0x000000ffff038224 */ /* 0x000fe400078e0000 */
[----:B------:R-:W-:Y:S02]  /*46b0*/  IMAD R8, R6, R11, R8 ;  /* 0x0000000b06087224 */ /* 0x000fe400078e0208 */
[----:B------:R-:W-:Y:S02]  /*46c0*/  IMAD R13, R3, R2, R13 ;  /* 0x00000002030d7224 */ /* 0x000fe400078e020d */
[----:B------:R-:W-:Y:S02]  /*46d0*/  IMAD R8, R9, R6, R8 ;  /* 0x0000000609087224 */ /* 0x000fe400078e0208 */
.L_x_83:
[----:B------:R-:W-:Y:S05]  /*46e0*/  BRA.U UP1, `(.L_x_84) ;  /* 0x0000000101107547 */ /* 0x000fea000b800000 */
[----:B------:R-:W-:Y:S04]  /*46f0*/  MOV R0, UR13 ;  /* 0x0000000d00007c02 */ /* 0x000fe80008000f00 */
[----:B------:R-:W-:Y:S04]  /*4700*/  SHF.L.U32 R3, R0, 0x1f, RZ ;  /* 0x0000001f00037819 */ /* 0x000fe800000006ff */
[----:B------:R-:W1:Y:S02]  /*4710*/  SYNCS.PHASECHK.TRANS64.TRYWAIT P0, [UR6+0x128], R3 ;  /* 0x00012803ff0075a7 */ /* 0x000e640008001106 */
[----:B-1----:R-:W-:Y:S05]  /*4720*/  @!P0 BRA `(.L_x_85) ;  /* 0x0000003400788947 */ /* 0x002fea0003800000 */
.L_x_84:
[----:B------:R-:W-:Y:S05]  /*4730*/  BRA.U !UP3, `(.L_x_86) ;  /* 0x000000010b347547 */ /* 0x000fea000b800000 */
[----:B------:R-:W-:Y:S01]  /*4740*/  UPLOP3.LUT UP0, UPT, UPT, UPT, UP2, 0x80, 0x8 ;  /* 0x000000000008789c */ /* 0x000fe20003f0f020 */
[----:B-1----:R-:W-:Y:S02]  /*4750*/  HFMA2 R0, -RZ, RZ, 0, 5.9604644775390625e-08 ;  /* 0x00000001ff007431 */ /* 0x002fe400000001ff */
[----:B------:R-:W-:Y:S03]  /*4760*/  IMAD.MOV.U32 R164, RZ, RZ, 0x1 ;  /* 0x00000001ffa47424 */ /* 0x000fe600078e00ff */
[----:B------:R-:W-:Y:S05]  /*4770*/  PLOP3.LUT P0, PT, PT, PT, UP0, 0x80, 0x8 ;  /* 0x000000000008781c */ /* 0x000fea0003f0f008 */
[----:B------:R-:W1:Y:S01]  /*4780*/  @UP0 LDCU.64 UR8, c[0x0][0x888] ;  /* 0x00011100ff0807ac */ /* 0x000e620008000a00 */
[----:B------:R-:W-:Y:S07]  /*4790*/  @UP0 UIMAD UR7, UR36, UR4, URZ ;  /* 0x00000004240702a4 */ /* 0x000fee000f8e02ff */
[----:B------:R-:W-:Y:S01]  /*47a0*/  @!P0 PRMT R164, R0, 0x7610, R164 ;  /* 0x0000761000a48816 */ /* 0x000fe200000000a4 */
[----:B-1----:R-:W-:Y:S03]  /*47b0*/  @UP0 UIMAD.WIDE UR8, UR7, 0x4, UR8 ;  /* 0x00000004070808a5 */ /* 0x002fe6000f8e0208 */
[----:B------:R-:W1:Y:S03]  /*47c0*/  @!UP0 LDCU UR7, c[0x0][0x880] ;  /* 0x00011000ff0787ac */ /* 0x000e660008000800 */
[----:B------:R-:W-:Y:S01]  /*47d0*/  IMAD.U32 R10, RZ, RZ, UR8 ;  /* 0x00000008ff0a7e24 */ /* 0x000fe2000f8e00ff */
[----:B------:R-:W-:Y:S05]  /*47e0*/  MOV R11, UR9 ;  /* 0x00000009000b7c02 */ /* 0x000fea0008000f00 */
[----:B-----5:R3:W5:Y:S02]  /*47f0*/  @P0 LDG.E R81, desc[UR40][R10.64] ;  /* 0x000000280a510981 */ /* 0x020764000c1e1900 */
[----:B-1-3--:R-:W-:Y:S07]  /*4800*/  @!P0 IMAD.U32 R81, RZ, RZ, UR7 ;  /* 0x00000007ff518e24 */ /* 0x00afee000f8e00ff */
.L_x_86:
[----:B-----5:R-:W-:Y:S01]  /*4810*/  @!P4 FSETP.EQ.AND P5, PT, R81, RZ, PT ;  /* 0x000000ff5100c20b */ /* 0x020fe20003fa2000 */
[----:B------:R-:W-:Y:S01]  /*4820*/  @!UPT UIADD3 URZ, UPT, UPT, URZ, URZ, URZ ;  /* 0x000000fffffff290 */ /* 0x000fe2000fffe0ff */
[----:B------:R-:W-:Y:S11]  /*4830*/  @!P4 BRA `(.L_x_87) ;  /* 0x000000000014c947 */ /* 0x000ff60003800000 */
[----:B------:R-:W-:Y:S02]  /*4840*/  LOP3.LUT P0, RZ, R164, 0xff, RZ, 0xc0, !PT ;  /* 0x000000ffa4ff7812 */ /* 0x000fe4000780c0ff */
[----:B------:R-:W-:Y:S04]  /*4850*/  PLOP3.LUT P5, PT, PT, PT, UP0, 0x80, 0x8 ;  /* 0x000000000008781c */ /* 0x000fe80003faf008 */
[----:B------:R-:W-:Y:S07]  /*4860*/  PLOP3.LUT P5, PT, P5, PT, PT, 0x8, 0x80 ;  /* 0x000000000080781c */ /* 0x000fee0002fae170 */
[----:B------:R-:W-:Y:S11]  /*4870*/  @P0 FSETP.EQ.AND P5, PT, R81, RZ, PT ;  /* 0x000000ff5100020b */ /* 0x000ff60003fa2000 */
[----:B------:R-:W-:Y:S02]  /*4880*/  @!UPT UIADD3 URZ, UPT, UPT, URZ, URZ, URZ ;  /* 0x000000fffffff290 */ /* 0x000fe4000fffe0ff */
.L_x_87:
[----:B------:R-:W3:Y:S01]  /*4890*/  SYNCS.PHASECHK.TRANS64.TRYWAIT P4, [UR6+0x118], R26 ;  /* 0x0001181aff0075a7 */ /* 0x000ee20008081106 */
[----:B------:R-:W-:Y:S01]  /*48a0*/  @P3 SHF.R.U32.HI R27, RZ, 0x10, R21 ;  /* 0x00000010ff1b3819 */ /* 0x000fe20000011615 */
[----:B------:R-:W-:Y:S01]  /*48b0*/  VIADD R29, R29, 0x1 ;  /* 0x000000011d1d7836 */ /* 0x000fe20000000000 */
[----:B------:R-:W5:Y:S08]  /*48c0*/  LDC.64 R14, c[0x0][0xb10] ;  /* 0x0002c400ff0e7b82 */ /* 0x000f700000000a00 */
[----:B------:R-:W2:Y:S08]  /*48d0*/  LDC.64 R10, c[0x0][0xb18] ;  /* 0x0002c600ff0a7b82 */ /* 0x000eb00000000a00 */
[----:B-1----:R-:W1:Y:S08]  /*48e0*/  @!P1 LDC R0, c[0x0][0xb20] ;  /* 0x0002c800ff009b82 */ /* 0x002e700000000800 */
[----:B------:R-:W4:Y:S01]  /*48f0*/  @!P1 LDC R3, c[0x0][0xb0c] ;  /* 0x0002c300ff039b82 */ /* 0x000f220000000800 */
[----:B-----5:R-:W-:Y:S05]  /*4900*/  @!P1 IMAD.HI.U32 R14, R13, R14, RZ ;  /* 0x0000000e0d0e9227 */ /* 0x020fea00078e00ff */
[----:B------:R-:W-:Y:S01]  /*4910*/  @!P1 SHF.R.U32.HI R14, RZ, R15, R14 ;  /* 0x0000000fff0e9219 */ /* 0x000fe2000001160e */
[----:B--2---:R-:W-:Y:S01]  /*4920*/  @!P1 IMAD.HI.U32 R11, R8, R11, RZ ;  /* 0x0000000b080b9227 */ /* 0x004fe200078e00ff */
[----:B------:R-:W-:Y:S04]  /*4930*/  @!P1 ISETP.NE.AND P0, PT, R10, 0x1, PT ;  /* 0x000000010a00980c */ /* 0x000fe80003f05270 */
[----:B-1----:R-:W-:Y:S02]  /*4940*/  @!P1 SHF.R.U32.HI R9, RZ, R0, R11 ;  /* 0x00000000ff099219 */ /* 0x002fe4000001160b */
[----:B----4-:R-:W-:Y:S02]  /*4950*/  @!P1 ISETP.NE.AND P2, PT, R3, 0x1, PT ;  /* 0x000000010300980c */ /* 0x010fe40003f45270 */
[----:B------:R-:W-:Y:S02]  /*4960*/  @!P1 SEL R9, R8, R9, !P0 ;  /* 0x0000000908099207 */ /* 0x000fe40004000000 */
[----:B------:R-:W-:Y:S02]  /*4970*/  ELECT P0, URZ, PT ;  /* 0x0000000000ff782f */ /* 0x000fe40003800000 */
[----:B------:R-:W-:Y:S05]  /*4980*/  @!P1 SEL R14, R13, R14, !P2 ;  /* 0x0000000e0d0e9207 */ /* 0x000fea0005000000 */
[----:B------:R-:W-:Y:S02]  /*4990*/  @!P1 IMAD.IADD R0, R9, 0x1, -R14 ;  /* 0x0000000109009824 */ /* 0x000fe400078e0a0e */
[----:B------:R-:W-:Y:S02]  /*49a0*/  @!P1 IMAD.IADD R9, R14, 0x1, -R9 ;  /* 0x000000010e099824 */ /* 0x000fe400078e0a09 */
[----:B------:R-:W-:Y:S02]  /*49b0*/  @!P1 IMAD R13, R0, R3, R13 ;  /* 0x00000003000d9224 */ /* 0x000fe400078e020d */
[----:B------:R-:W-:Y:S01]  /*49c0*/  @!P1 IMAD R8, R9, R10, R8 ;  /* 0x0000000a09089224 */ /* 0x000fe200078e0208 */
[----:B---3--:R-:W-:Y:S06]  /*49d0*/  @!P4 BRA `(.L_x_88) ;  /* 0x0000003000e4c947 */ /* 0x008fec0003800000 */
.L_x_165:
[----:B------:R-:W-:Y:S01]  /*49e0*/  PLOP3.LUT P5, PT, P5, P0, PT, 0xf2, 0x2f ;  /* 0x00000000002f781c */ /* 0x000fe20002fa1e72 */
[----:B------:R-:W-:Y:S01]  /*49f0*/  UMOV UR14, 0x0 ;  /* 0x00000000000e7882 */ /* 0x000fe20000000000 */
[----:B------:R-:W-:Y:S01]  /*4a00*/  LOP3.LUT R30, R30, 0x1, RZ, 0x3c, !PT ;  /* 0x000000011e1e7812 */ /* 0x000fe200078e3cff */
[----:B------:R-:W-:Y:S01]  /*4a10*/  UMOV UR15, 0x10000000 ;  /* 0x10000000000f7882 */ /* 0x000fe20000000000 */
[----:B------:R-:W-:Y:S01]  /*4a20*/  UMOV UR12, UR36 ;  /* 0x00000024000c7c82 */ /* 0x000fe20008000000 */
[----:B------:R-:W-:Y:S08]  /*4a30*/  @P3 R2UR UR36, R27 ;  /* 0x000000001b2432ca */ /* 0x000ff000000e0000 */
[----:B-1----:R-:W-:Y:S01]  /*4a40*/  @!P5 IADD3 R3, P0, PT, R32, 0x580, RZ ;  /* 0x000005802003d810 */ /* 0x002fe20007f1e0ff */
[----:B------:R-:W-:Y:S01]  /*4a50*/  @!P5 IMAD.SHL.U32 R155, R155, 0x40, RZ ;  /* 0x000000409b9bd824 */ /* 0x000fe200078e00ff */
[----:B------:R-:W-:Y:S01]  /*4a60*/  VOTEU.ALL UP1, P5 ;  /* 0x0000000000ff7886 */ /* 0x000fe20002820000 */
[----:B------:R-:W-:Y:S01]  /*4a70*/  @!P5 IMAD.SHL.U32 R165, R165, 0x80, RZ ;  /* 0x00000080a5a5d824 */ /* 0x000fe200078e00ff */
[----:B------:R-:W-:Y:S01]  /*4a80*/  @!P5 R2UR UR8, R3 ;  /* 0x000000000308d2ca */ /* 0x000fe200000e0000 */
[----:B------:R-:W-:Y:S01]  /*4a90*/  @!P5 IMAD.X R0, RZ, RZ, R33, P0 ;  /* 0x000000ffff00d224 */ /* 0x000fe200000e0621 */
[----:B------:R-:W-:Y:S01]  /*4aa0*/  @!P5 R2UR UR10, R155 ;  /* 0x000000009b0ad2ca */ /* 0x000fe200000e0000 */
[----:B------:R-:W-:Y:S01]  /*4ab0*/  @!UP1 UIADD3 UR9, UPT, UPT, UR6, 0x110, URZ ;  /* 0x0000011006099890 */ /* 0x000fe2000fffe0ff */
[----:B------:R-:W-:Y:S01]  /*4ac0*/  @!P5 R2UR UR11, R165 ;  /* 0x00000000a50bd2ca */ /* 0x000fe200000e0000 */
[----:B------:R-:W-:Y:S01]  /*4ad0*/  IMAD.IADD R155, R8, 0x1, R143 ;  /* 0x00000001089b7824 */ /* 0x000fe200078e028f */
[----:B------:R-:W-:Y:S01]  /*4ae0*/  @!P5 R2UR UR7, R0 ;  /* 0x000000000007d2ca */ /* 0x000fe200000e0000 */
[----:B------:R-:W-:Y:S01]  /*4af0*/  IMAD.IADD R165, R13, 0x1, R154 ;  /* 0x000000010da57824 */ /* 0x000fe200078e029a */
[C---:B------:R-:W-:Y:S04]  /*4b00*/  ISETP.NE.AND P0, PT, R29.reuse, 0x2, PT ;  /* 0x000000021d00780c */ /* 0x040fe80003f05270 */
[----:B------:R-:W-:Y:S01]  /*4b10*/  SEL R3, RZ, 0x1, P0 ;  /* 0x00000001ff037807 */ /* 0x000fe20000000000 */
[----:B------:R-:W-:Y:S01]  /*4b20*/  IMAD.U32 R10, RZ, RZ, UR8 ;  /* 0x00000008ff0a7e24 */ /* 0x000fe2000f8e00ff */
[----:B------:R-:W-:Y:S01]  /*4b30*/  @!UP1 UIADD3 UR8, UPT, UPT, UR6, 0x200, URZ ;  /* 0x0000020006089890 */ /* 0x000fe2000fffe0ff */
[----:B------:R-:W-:Y:S01]  /*4b40*/  SEL R29, R29, RZ, P0 ;  /* 0x000000ff1d1d7207 */ /* 0x000fe20000000000 */
[----:B------:R-:W-:Y:S01]  /*4b50*/  VOTEU.ALL UP1, P5 ;  /* 0x0000000000ff7886 */ /* 0x000fe20002820000 */
[----:B------:R-:W-:Y:S02]  /*4b60*/  LOP3.LUT R28, R28, R3, RZ, 0x3c, !PT ;  /* 0x000000031c1c7212 */ /* 0x000fe400078e3cff */
[----:B------:R-:W-:Y:S01]  /*4b70*/  IMAD.U32 R11, RZ, RZ, UR7 ;  /* 0x00000007ff0b7e24 */ /* 0x000fe2000f8e00ff */
[----:B------:R-:W-:Y:S04]  /*4b80*/  @!P5 R2UR UR16, R10 ;  /* 0x000000000a10d2ca */ /* 0x000fe800000e0000 */
[----:B------:R-:W-:Y:S11]  /*4b90*/  @!P5 R2UR UR17, R11 ;  /* 0x000000000b11d2ca */ /* 0x000ff600000e0000 */
[----:B------:R-:W-:Y:S02]  /*4ba0*/  @!UPT UIADD3 URZ, UPT, UPT, URZ, URZ, URZ ;  /* 0x000000fffffff290 */ /* 0x000fe4000fffe0ff */
[----:B------:R3:W-:Y:S01]  /*4bb0*/  @!UP1 UTMALDG.3D [UR8], [UR16], desc[UR14] ;  /* 0x00000e08100095b4 */ /* 0x0007e20008011000 */
[----:B------:R3:W-:Y:S01]  /*4bc0*/  @!P5 SYNCS.ARRIVE.TRANS64.RED.A0TR RZ, [UR6+0x110], R25 ;  /* 0x00011019ffffd9a7 */ /* 0x0007e20008300406 */
[----:B------:R-:W-:Y:S01]  /*4bd0*/  UPLOP3.LUT UP1, UPT, UPT, UPT, UPT, 0x80, 0x8 ;  /* 0x000000000008789c */ /* 0x000fe20003f2f070 */
[----:B------:R-:W-:Y:S01]  /*4be0*/  SYNCS.ARRIVE.TRANS64.RED.A1T0 RZ, [UR37], RZ ;  /* 0x000000ffffff79a7 */ /* 0x000fe20008100425 */
[----:B------:R-:W-:Y:S09]  /*4bf0*/  @P3 BRA `(.L_x_89) ;  /* 0xfffffff400b43947 */ /* 0x000ff2000383ffff */
[----:B------:R-:W-:Y:S07]  /*4c00*/  MOV R0, UR6 ;  /* 0x0000000600007c02 */ /* 0x000fee0008000f00 */
.L_x_90:
[----:B-1----:R-:W-:-:S04]  /*4c10*/  SHF.L.U32 R3, R30, 0x1f, RZ ;  /* 0x0000001f1e037819 */ /* 0x002fc800000006ff */
[----:B------:R1:W2:Y:S03]  /*4c20*/  SYNCS.PHASECHK.TRANS64.TRYWAIT P0, [R0+URZ+0x118], R3 ;  /* 0x00011803000075a7 */ /* 0x0002a600080011ff */
[----:B--2---:R-:W-:Y:S05]  /*4c30*/  @!P0 NANOSLEEP.SYNCS 0x989680 ;  /* 0x009896800000895d */ /* 0x004fea0003900000 */
[----:B------:R-:W2:Y:S02]  /*4c40*/  @!P0 SYNCS.PHASECHK.TRANS64 P0, [R0+URZ+0x118], R3 ;  /* 0x00011803000085a7 */ /* 0x000ea400080010ff */
[----:B--23--:R-:W-:Y:S05]  /*4c50*/  @P0 EXIT ;  /* 0x000000000000094d */ /* 0x00cfea0003800000 */
[----:B------:R-:W-:Y:S05]  /*4c60*/  BRA `(.L_x_90) ;  /* 0xfffffffc00e87947 */ /* 0x000fea000383ffff */
.L_x_81:
[----:B------:R-:W-:-:S06]  /*4c70*/  UISETP.GE.AND UP1, UPT, UR8, 0x4, UPT ;  /* 0x000000040800788c */ /* 0x000fcc000bf26270 */
[----:B------:R-:W-:-:S13]  /*4c80*/  PLOP3.LUT P0, PT, PT, PT, UP1, 0x80, 0x8 ;  /* 0x000000000008781c */ /* 0x000fda0003f0f018 */
[----:B------:R-:W-:Y:S05]  /*4c90*/  @!P0 EXIT ;  /* 0x000000000000894d */ /* 0x000fea0003800000 */
[----:B------:R-:W-:Y:S01]  /*4ca0*/  BAR.SYNC.DEFER_BLOCKING 0x6, 0xa0 ;  /* 0x0182800000007b1d */ /* 0x000fe20000010000 */
[C---:B------:R-:W-:Y:S02]  /*4cb0*/  IMAD.SHL.U32 R3, R166.reuse, 0x40, RZ ;  /* 0x00000040a6037824 */ /* 0x040fe400078e00ff */
[----:B------:R-:W-:Y:S02]  /*4cc0*/  HFMA2 R76, -RZ, RZ, 0, 0 ;  /* 0x00000000ff4c7431 */ /* 0x000fe400000001ff */
[C---:B------:R-:W-:Y:S01]  /*4cd0*/  IMAD.SHL.U32 R168, R166.reuse, 0x8, RZ ;  /* 0x00000008a6a87824 */ /* 0x040fe200078e00ff */
[----:B------:R-:W-:Y:S01]  /*4ce0*/  CS2R R174, SRZ ;  /* 0x0000000000ae7805 */ /* 0x000fe2000001ff00 */
[----:B------:R-:W-:Y:S01]  /*4cf0*/  IMAD.U32 R79, R166, 0x10000, RZ ;  /* 0x00010000a64f7824 */ /* 0x000fe200078e00ff */
[----:B------:R-:W-:Y:S01]  /*4d00*/  UMOV UR43, 0x400 ;  /* 0x00000400002b7882 */ /* 0x000fe20000000000 */
[----:B------:R-:W-:Y:S01]  /*4d10*/  LOP3.LUT R5, R3, 0x180, RZ, 0xc0, !PT ;  /* 0x0000018003057812 */ /* 0x000fe200078ec0ff */
[----:B------:R-:W-:Y:S01]  /*4d20*/  ULEA UR43, UR37, UR43, 0x18 ;  /* 0x0000002b252b7291 */ /* 0x000fe2000f8ec0ff */
[----:B------:R-:W1:Y:S01]  /*4d30*/  LDC R167, c[0x0][0x370] ;  /* 0x0000dc00ffa77b82 */ /* 0x000e620000000800 */
[----:B------:R-:W-:Y:S01]  /*4d40*/  LOP3.LUT R79, R79, 0x600000, RZ, 0xc0, !PT ;  /* 0x006000004f4f7812 */ /* 0x000fe200078ec0ff */
[----:B------:R-:W-:Y:S01]  /*4d50*/  IMAD.MOV.U32 R181, RZ, RZ, RZ ;  /* 0x000000ffffb57224 */ /* 0x000fe200078e00ff */
[----:B------:R-:W-:Y:S01]  /*4d60*/  LOP3.LUT R168, R5, 0x30, R168, 0xf8, !PT ;  /* 0x0000003005a87812 */ /* 0x000fe200078ef8a8 */
[----:B------:R-:W-:Y:S01]  /*4d70*/  UIADD3 UR4, UPT, UPT, UR43, 0x2200, URZ ;  /* 0x000022002b047890 */ /* 0x000fe2000fffe0ff */
[----:B------:R-:W-:Y:S01]  /*4d80*/  IMAD.MOV.U32 R173, RZ, RZ, RZ ;  /* 0x000000ffffad7224 */ /* 0x000fe200078e00ff */
[----:B------:R-:W2:Y:S01]  /*4d90*/  LDCU.64 UR46, c[0x0][0x348] ;  /* 0x00006900ff2e77ac */ /* 0x000ea20008000a00 */
[----:B------:R-:W-:Y:S01]  /*4da0*/  LOP3.LUT R168, R168, 0x1e40, R3, 0xf8, !PT ;  /* 0x00001e40a8a87812 */ /* 0x000fe200078ef803 */
[----:B------:R-:W4:Y:S01]  /*4db0*/  LDC R74, c[0x0][0xb0c] ;  /* 0x0002c300ff4a7b82 */ /* 0x000f220000000800 */
[----:B------:R-:W-:Y:S01]  /*4dc0*/  IMAD.SHL.U32 R3, R166, 0x10, RZ ;  /* 0x00000010a6037824 */ /* 0x000fe200078e00ff */
[----:B------:R-:W-:Y:S01]  /*4dd0*/  MOV R179, UR4 ;  /* 0x0000000400b37c02 */ /* 0x000fe20008000f00 */
[----:B------:R-:W1:Y:S03]  /*4de0*/  LDCU.64 UR38, c[0x0][0x888] ;  /* 0x00011100ff2677ac */ /* 0x000e660008000a00 */
[C---:B------:R-:W-:Y:S01]  /*4df0*/  LOP3.LUT R5, R3.reuse, 0x20, RZ, 0xc0, !PT ;  /* 0x0000002003057812 */ /* 0x040fe200078ec0ff */
[----:B------:R-:W3:Y:S01]  /*4e00*/  LDS R0, [UR43+0x1e0] ;  /* 0x0001e02bff007984 */ /* 0x000ee20008000800 */
[----:B------:R-:W1:Y:S01]  /*4e10*/  LDC R170, c[0x0][0xb20] ;  /* 0x0002c800ffaa7b82 */ /* 0x000e620000000800 */
[----:B------:R-:W-:Y:S01]  /*4e20*/  LOP3.LUT R3, R3, 0x40, RZ, 0xc0, !PT ;  /* 0x0000004003037812 */ /* 0x000fe200078ec0ff */
[----:B------:R-:W-:-:S06]  /*4e30*/  UIADD3 UR42, UPT, UPT, UR43, 0x200, URZ ;  /* 0x000002002b2a7890 */ /* 0x000fcc000fffe0ff */
[----:B------:R-:W1:Y:S08]  /*4e40*/  LDC R73, c[0x0][0xb30] ;  /* 0x0002cc00ff497b82 */ /* 0x000e700000000800 */
[----:B------:R-:W1:Y:S08]  /*4e50*/  LDC.64 R152, c[0x0][0xb10] ;  /* 0x0002c400ff987b82 */ /* 0x000e700000000a00 */
[----:B------:R-:W1:Y:S08]  /*4e60*/  LDC.64 R70, c[0x0][0xb18] ;  /* 0x0002c600ff467b82 */ /* 0x000e700000000a00 */
[----:B------:R-:W1:Y:S01]  /*4e70*/  LDC.64 R148, c[0x0][0x888] ;  /* 0x00022200ff947b82 */ /* 0x000e620000000a00 */
[----:B---3--:R-:W-:-:S07]  /*4e80*/  IMAD.IADD R79, R0, 0x1, R79 ;  /* 0x00000001004f7824 */ /* 0x008fce00078e024f */
[----:B------:R-:W3:Y:S01]  /*4e90*/  LDC.64 R68, c[0x0][0xb28] ;  /* 0x0002ca00ff447b82 */ /* 0x000ee20000000a00 */
[----:B------:R-:W-:-:S05]  /*4ea0*/  VIADD R0, R168, UR43 ;  /* 0x0000002ba8007c36 */ /* 0x000fca0008000000 */
[--C-:B------:R-:W-:Y:S02]  /*4eb0*/  IADD3 R178, PT, PT, -R5, 0x200, R0.reuse ;  /* 0x0000020005b27810 */ /* 0x100fe40007ffe100 */
[----:B------:R-:W1:Y:S01]  /*4ec0*/  LDC.64 R150, c[0x0][0x890] ;  /* 0x00022400ff967b82 */ /* 0x000e620000000a00 */
[----:B------:R-:W-:Y:S02]  /*4ed0*/  IADD3 R177, PT, PT, -R3, 0x200, R0 ;  /* 0x0000020003b17810 */ /* 0x000fe40007ffe100 */
[----:B------:R-:W-:-:S05]  /*4ee0*/  IMAD.IADD R176, R178, 0x1, -R3 ;  /* 0x00000001b2b07824 */ /* 0x000fca00078e0a03 */
[----:B------:R-:W1:Y:S08]  /*4ef0*/  LDC.64 R146, c[0x0][0x8b0] ;  /* 0x00022c00ff927b82 */ /* 0x000e700000000a00 */
[----:B------:R-:W1:Y:S08]  /*4f00*/  LDC.64 R144, c[0x0][0x8a8] ;  /* 0x00022a00ff907b82 */ /* 0x000e700000000a00 */
[----:B--2-4-:R-:W1:Y:S02]  /*4f10*/  LDC R172, c[0x0][0x374] ;  /* 0x0000dd00ffac7b82 */ /* 0x014e640000000800 */
.L_x_108:
[C---:B------:R-:W-:Y:S02]  /*4f20*/  LEA R0, R181.reuse, UR43, 0x3 ;  /* 0x0000002bb5007c11 */ /* 0x040fe4000f8e18ff */
[----:B------:R-:W-:Y:S02]  /*4f30*/  SHF.L.U32 R3, R174, 0x1f, RZ ;  /* 0x0000001fae037819 */ /* 0x000fe400000006ff */
[----:B------:R-:W-:Y:S02]  /*4f40*/  LEA R16, R181, UR43, 0x4 ;  /* 0x0000002bb5107c11 */ /* 0x000fe4000f8e20ff */
[----:B--2---:R-:W2:Y:S02]  /*4f50*/  SYNCS.PHASECHK.TRANS64.TRYWAIT P0, [R0+URZ+0x130], R3 ;  /* 0x00013003000075a7 */ /* 0x004ea400080011ff */
[----:B-12---:R-:W-:Y:S05]  /*4f60*/  @!P0 BRA `(.L_x_91) ;  /* 0x0000002c00988947 */ /* 0x006fea0003800000 */
.L_x_166:
[----:B------:R-:W4:Y:S01]  /*4f70*/  LDC.64 R12, c[0x0][0xb10] ;  /* 0x0002c400ff0c7b82 */ /* 0x000f220000000a00 */
[----:B------:R-:W3:Y:S01]  /*4f80*/  LDS.128 R16, [R16+0x1c0] ;  /* 0x0001c00010107984 */ /* 0x000ee20000000c00 */
[----:B-1----:R-:W-:Y:S01]  /*4f90*/  ISETP.NE.AND P1, PT, R73, 0x1, PT ;  /* 0x000000014900780c */ /* 0x002fe20003f25270 */
[----:B--2---:R-:W-:Y:S01]  /*4fa0*/  VIADD R0, R0, 0x140 ;  /* 0x0000014000007836 */ /* 0x004fe20000000000 */
[----:B------:R-:W-:Y:S04]  /*4fb0*/  ISETP.GE.AND P0, PT, R72, 0x1, PT ;  /* 0x000000014800780c */ /* 0x000fe80003f06270 */
[----:B------:R-:W1:Y:S01]  /*4fc0*/  LDC.64 R10, c[0x0][0xb18] ;  /* 0x0002c600ff0a7b82 */ /* 0x000e620000000a00 */
[----:B------:R-:W-:Y:S01]  /*4fd0*/  PRMT R0, RZ, 0x654, R0 ;  /* 0x00000654ff007816 */ /* 0x000fe20000000000 */
[----:B------:R-:W-:Y:S01]  /*4fe0*/  @!PT LDS RZ, [RZ] ;  /* 0x00000000fffff984 */ /* 0x000fe20000000800 */
[----:B------:R-:W-:Y:S01]  /*4ff0*/  @!PT LDS RZ, [RZ] ;  /* 0x00000000fffff984 */ /* 0x000fe20000000800 */
[----:B------:R-:W-:Y:S01]  /*5000*/  @!PT LDS RZ, [RZ] ;  /* 0x00000000fffff984 */ /* 0x000fe20000000800 */
[----:B------:R-:W-:Y:S01]  /*5010*/  @!PT LDS RZ, [RZ] ;  /* 0x00000000fffff984 */ /* 0x000fe20000000800 */
[----:B------:R2:W-:Y:S06]  /*5020*/  MEMBAR.ALL.CTA ;  /* 0x0000000000007992 */ /* 0x0005ec0000008000 */
[----:B--2---:R-:W2:Y:S01]  /*5030*/  FENCE.VIEW.ASYNC.S ;  /* 0x00000000000073c6 */ /* 0x004ea20000000000 */
[----:B------:R-:W1:Y:S08]  /*5040*/  @!P1 LDC R14, c[0x0][0xb20] ;  /* 0x0002c800ff0e9b82 */ /* 0x000e700000000800 */
[----:B------:R-:W1:Y:S01]  /*5050*/  @!P1 LDC R9, c[0x0][0xb0c] ;  /* 0x0002c300ff099b82 */ /* 0x000e620000000800 */
[----:B--2---:R2:W-:Y:S01]  /*5060*/  SYNCS.ARRIVE.TRANS64.RED.A1T0 RZ, [R0+URZ], RZ ;  /* 0x000000ff00ff79a7 */ /* 0x0045e200081004ff */
[----:B---3--:R-:W-:Y:S04]  /*5070*/  LOP3.LUT P4, RZ, R18, 0x1, RZ, 0xc0, !PT ;  /* 0x0000000112ff7812 */ /* 0x008fe8000788c0ff */
[----:B------:R-:W-:Y:S09]  /*5080*/  P2R R180, PR, RZ, 0x10 ;  /* 0x00000010ffb47803 */ /* 0x000ff20000000000 */
[----:B------:R-:W-:Y:S02]  /*5090*/  @P4 MOV R77, R16 ;  /* 0x00000010004d4202 */ /* 0x000fe40000000f00 */
[----:B------:R-:W-:Y:S01]  /*50a0*/  @P4 LOP3.LUT R75, R17, 0xffff, RZ, 0xc0, !PT ;  /* 0x0000ffff114b4812 */ /* 0x000fe200078ec0ff */
[----:B--2-4-:R-:W-:Y:S06]  /*50b0*/  @!P0 BRA `(.L_x_92) ;  /* 0x0000000000a48947 */ /* 0x014fec0003800000 */
[----:B------:R-:W-:Y:S01]  /*50c0*/  IMAD.HI.U32 R21, R172, R71, RZ ;  /* 0x00000047ac157227 */ /* 0x000fe200078e00ff */
[----:B------:R-:W-:Y:S02]  /*50d0*/  ISETP.NE.AND P0, PT, R70, 0x1, PT ;  /* 0x000000014600780c */ /* 0x000fe40003f05270 */
[----:B------:R-:W-:Y:S01]  /*50e0*/  ISETP.NE.AND P2, PT, R72, 0x1, PT ;  /* 0x000000014800780c */ /* 0x000fe20003f45270 */
[----:B------:R-:W-:Y:S01]  /*50f0*/  IMAD.HI.U32 R20, R167, R152, RZ ;  /* 0x00000098a7147227 */ /* 0x000fe200078e00ff */
[----:B------:R-:W-:Y:S02]  /*5100*/  SHF.R.U32.HI R21, RZ, R170, R21 ;  /* 0x000000aaff157219 */ /* 0x000fe40000011615 */
[----:B------:R-:W-:Y:S01]  /*5110*/  ISETP.NE.AND P3, PT, R74, 0x1, PT ;  /* 0x000000014a00780c */ /* 0x000fe20003f65270 */
[----:B------:R-:W-:Y:S01]  /*5120*/  IMAD.HI.U32 R24, R77, R152, RZ ;  /* 0x000000984d187227 */ /* 0x000fe200078e00ff */
[----:B------:R-:W-:Y:S02]  /*5130*/  SHF.R.U32.HI R20, RZ, R153, R20 ;  /* 0x00000099ff147219 */ /* 0x000fe40000011614 */
[----:B------:R-:W-:Y:S01]  /*5140*/  SEL R3, R172, R21, !P0 ;  /* 0x00000015ac037207 */ /* 0x000fe20004000000 */
[----:B------:R-:W-:Y:S01]  /*5150*/  IMAD.HI.U32 R21, R75, R71, RZ ;  /* 0x000000474b157227 */ /* 0x000fe200078e00ff */
[----:B------:R-:W-:Y:S02]  /*5160*/  SEL R7, R167, R20, !P3 ;  /* 0x00000014a7077207 */ /* 0x000fe40005800000 */
[----:B------:R-:W-:Y:S01]  /*5170*/  SHF.R.U32.HI R24, RZ, R153, R24 ;  /* 0x00000099ff187219 */ /* 0x000fe20000011618 */
[-C--:B------:R-:W-:Y:S04]  /*5180*/  IMAD.HI.U32 R20, R3, R68.reuse, RZ ;  /* 0x0000004403147227 */ /* 0x080fe800078e00ff */
[----:B------:R-:W-:Y:S01]  /*5190*/  IMAD.HI.U32 R22, R7, R68, RZ ;  /* 0x0000004407167227 */ /* 0x000fe200078e00ff */
[-C--:B------:R-:W-:Y:S02]  /*51a0*/  @P2 SHF.R.U32.HI R3, RZ, R69.reuse, R20 ;  /* 0x00000045ff032219 */ /* 0x080fe40000011614 */
[----:B------:R-:W-:Y:S02]  /*51b0*/  SHF.R.U32.HI R20, RZ, R170, R21 ;  /* 0x000000aaff147219 */ /* 0x000fe40000011615 */
[----:B------:R-:W-:Y:S01]  /*51c0*/  @P2 SHF.R.U32.HI R7, RZ, R69, R22 ;  /* 0x00000045ff072219 */ /* 0x000fe20000011616 */
[C---:B------:R-:W-:Y:S01]  /*51d0*/  IMAD R2, R72.reuse, R3, RZ ;  /* 0x0000000348027224 */ /* 0x040fe200078e02ff */
[----:B------:R-:W-:Y:S02]  /*51e0*/  SEL R5, R75, R20, !P0 ;  /* 0x000000144b057207 */ /* 0x000fe40004000000 */
[----:B------:R-:W-:Y:S01]  /*51f0*/  SEL R3, R77, R24, !P3 ;  /* 0x000000184d037207 */ /* 0x000fe20005800000 */
[----:B------:R-:W-:Y:S01]  /*5200*/  IMAD R4, R72, R7, RZ ;  /* 0x0000000748047224 */ /* 0x000fe200078e02ff */
[C---:B------:R-:W-:Y:S01]  /*5210*/  ISETP.GE.AND P0, PT, R5.reuse, R2, PT ;  /* 0x000000020500720c */ /* 0x040fe20003f06270 */
[----:B------:R-:W-:Y:S03]  /*5220*/  IMAD.HI.U32 R6, R5, R68, RZ ;  /* 0x0000004405067227 */ /* 0x000fe600078e00ff */
[----:B------:R-:W-:Y:S01]  /*5230*/  ISETP.GE.OR P0, PT, R3, R4, P0 ;  /* 0x000000040300720c */ /* 0x000fe20000706670 */
[----:B------:R-:W-:Y:S01]  /*5240*/  IMAD.MOV R4, RZ, RZ, -R3 ;  /* 0x000000ffff047224 */ /* 0x000fe200078e0a03 */
[-C--:B------:R-:W-:Y:S03]  /*5250*/  SHF.R.U32.HI R6, RZ, R69.reuse, R6 ;  /* 0x00000045ff067219 */ /* 0x080fe60000011606 */
[----:B------:R-:W-:Y:S01]  /*5260*/  IMAD R77, R74, R4, R77 ;  /* 0x000000044a4d7224 */ /* 0x000fe200078e024d */
[----:B------:R-:W-:Y:S05]  /*5270*/  SEL R15, R5, R6, !P2 ;  /* 0x00000006050f7207 */ /* 0x000fea0005000000 */
[----:B------:R-:W-:Y:S02]  /*5280*/  IMAD.MOV R6, RZ, RZ, -R15 ;  /* 0x000000ffff067224 */ /* 0x000fe400078e0a0f */
[C---:B------:R-:W-:Y:S04]  /*5290*/  @!P0 IMAD.HI.U32 R2, R3.reuse, R68, RZ ;  /* 0x0000004403028227 */ /* 0x040fe800078e00ff */
[----:B------:R-:W-:Y:S01]  /*52a0*/  IMAD R6, R72, R6, R5 ;  /* 0x0000000648067224 */ /* 0x000fe200078e0205 */
[----:B------:R-:W-:Y:S04]  /*52b0*/  @!P0 SHF.R.U32.HI R2, RZ, R69, R2 ;  /* 0x00000045ff028219 */ /* 0x000fe80000011602 */
[----:B------:R-:W-:Y:S02]  /*52c0*/  @!P0 SEL R0, R3, R2, !P2 ;  /* 0x0000000203008207 */ /* 0x000fe40005000000 */
[----:B------:R-:W-:Y:S02]  /*52d0*/  IADD3 R2, PT, PT, -R5, RZ, RZ ;  /* 0x000000ff05027210 */ /* 0x000fe40007ffe1ff */
[----:B------:R-:W-:Y:S01]  /*52e0*/  @!P0 IADD3 R8, PT, PT, R15, -R0, RZ ;  /* 0x800000000f088210 */ /* 0x000fe20007ffe0ff */
[----:B------:R-:W-:Y:S02]  /*52f0*/  @!P0 IMAD R0, R7, R6, R0 ;  /* 0x0000000607008224 */ /* 0x000fe400078e0200 */
[----:B------:R-:W-:Y:S02]  /*5300*/  IMAD R75, R70, R2, R75 ;  /* 0x00000002464b7224 */ /* 0x000fe400078e024b */
[----:B------:R-:W-:Y:S02]  /*5310*/  @!P0 IMAD R5, R8, R72, R3 ;  /* 0x0000004808058224 */ /* 0x000fe400078e0203 */
[----:B------:R-:W-:Y:S04]  /*5320*/  @!P0 IMAD.MOV.U32 R3, RZ, RZ, R0 ;  /* 0x000000ffff038224 */ /* 0x000fe800078e0000 */
[----:B------:R-:W-:Y:S02]  /*5330*/  IMAD R77, R3, R74, R77 ;  /* 0x0000004a034d7224 */ /* 0x000fe400078e024d */
[----:B------:R-:W-:Y:S07]  /*5340*/  IMAD R75, R5, R70, R75 ;  /* 0x00000046054b7224 */ /* 0x000fee00078e024b */
.L_x_92:
[----:B------:R-:W-:Y:S01]  /*5350*/  @!P1 IMAD.HI.U32 R0, R77, R12, RZ ;  /* 0x0000000c4d009227 */ /* 0x000fe200078e00ff */
[----:B-1----:R-:W-:Y:S01]  /*5360*/  @!P1 ISETP.NE.AND P0, PT, R10, 0x1, PT ;  /* 0x000000010a00980c */ /* 0x002fe20003f05270 */
[----:B------:R-:W-:Y:S01]  /*5370*/  ULOP3.LUT UP0, URZ, UR42, 0x1b0, URZ, 0xc0, !UPT ;  /* 0x000001b02aff7892 */ /* 0x000fe2000f80c0ff */
[----:B------:R-:W-:Y:S01]  /*5380*/  @!P1 ISETP.NE.AND P2, PT, R9, 0x1, PT ;  /* 0x000000010900980c */ /* 0x000fe20003f45270 */
[----:B------:R-:W-:Y:S01]  /*5390*/  @!P1 IMAD.HI.U32 R3, R75, R11, RZ ;  /* 0x0000000b4b039227 */ /* 0x000fe200078e00ff */
[----:B------:R-:W-:Y:S02]  /*53a0*/  @!P1 SHF.R.U32.HI R0, RZ, R13, R0 ;  /* 0x0000000dff009219 */ /* 0x000fe40000011600 */
[----:B------:R-:W-:Y:S01]  /*53b0*/  @P4 SHF.R.U32.HI R171, RZ, 0x10, R17 ;  /* 0x00000010ffab4819 */ /* 0x000fe20000011611 */
[----:B------:R-:W-:Y:S01]  /*53c0*/  VIADD R181, R181, 0x1 ;  /* 0x00000001b5b57836 */ /* 0x000fe20000000000 */
[----:B------:R-:W-:Y:S02]  /*53d0*/  @!P1 SHF.R.U32.HI R2, RZ, R14, R3 ;  /* 0x0000000eff029219 */ /* 0x000fe40000011603 */
[----:B------:R-:W-:Y:S02]  /*53e0*/  @!P1 SEL R3, R77, R0, !P2 ;  /* 0x000000004d039207 */ /* 0x000fe40005000000 */
[----:B------:R-:W-:Y:S05]  /*53f0*/  @!P1 SEL R2, R75, R2, !P0 ;  /* 0x000000024b029207 */ /* 0x000fea0004000000 */
[----:B------:R-:W-:Y:S02]  /*5400*/  @!P1 IMAD.IADD R0, R2, 0x1, -R3 ;  /* 0x0000000102009824 */ /* 0x000fe400078e0a03 */
[----:B------:R-:W-:Y:S02]  /*5410*/  @!P1 IMAD.IADD R2, R3, 0x1, -R2 ;  /* 0x0000000103029824 */ /* 0x000fe400078e0a02 */
[----:B------:R-:W-:Y:S02]  /*5420*/  @!P1 IMAD R77, R0, R9, R77 ;  /* 0x00000009004d9224 */ /* 0x000fe400078e024d */
[----:B------:R-:W-:Y:S01]  /*5430*/  @!P1 IMAD R75, R2, R10, R75 ;  /* 0x0000000a024b9224 */ /* 0x000fe200078e024b */
[----:B------:R-:W-:Y:S06]  /*5440*/  BRA.U !UP0, `(.L_x_93) ;  /* 0x0000000108407547 */ /* 0x000fec000b800000 */
[----:B------:R-:W1:Y:S01]  /*5450*/  LDCU.64 UR8, c[0x4][0x80] ;  /* 0x01001000ff0877ac */ /* 0x000e620008000a00 */
[----:B------:R-:W-:Y:S01]  /*5460*/  MOV R3, 0x0 ;  /* 0x0000000000037802 */ /* 0x000fe20000000f00 */
[----:B------:R-:W-:Y:S02]  /*5470*/  HFMA2 R12, -RZ, RZ, 0, 5.9604644775390625e-08 ;  /* 0x00000001ff0c7431 */ /* 0x000fe400000001ff */
[----:B------:R-:W-:Y:S02]  /*5480*/  IMAD.MOV.U32 R8, RZ, RZ, 0x70 ;  /* 0x00000070ff087424 */ /* 0x000fe400078e00ff */
[----:B------:R-:W-:Y:S01]  /*5490*/  IMAD.MOV.U32 R13, RZ, RZ, RZ ;  /* 0x000000ffff0d7224 */ /* 0x000fe200078e00ff */
[----:B------:R-:W2:Y:S01]  /*54a0*/  LDCU.64 UR6, c[0x4][0x88] ;  /* 0x01001100ff0677ac */ /* 0x000ea20008000a00 */
[----:B------:R-:W3:Y:S01]  /*54b0*/  LDC.64 R2, c[0x4][R3] ;  /* 0x0100000003027b82 */ /* 0x000ee20000000a00 */
[----:B------:R-:W4:Y:S01]  /*54c0*/  LDCU.64 UR4, c[0x4][0x8] ;  /* 0x01000100ff0477ac */ /* 0x000f220008000a00 */
[----:B-1----:R-:W-:Y:S01]  /*54d0*/  MOV R5, UR9 ;  /* 0x0000000900057c02 */ /* 0x002fe20008000f00 */
[----:B------:R-:W-:Y:S01]  /*54e0*/  IMAD.U32 R4, RZ, RZ, UR8 ;  /* 0x00000008ff047e24 */ /* 0x000fe2000f8e00ff */
[----:B--2---:R-:W-:Y:S01]  /*54f0*/  MOV R7, UR7 ;  /* 0x0000000700077c02 */ /* 0x004fe20008000f00 */
[----:B------:R-:W-:Y:S01]  /*5500*/  IMAD.U32 R6, RZ, RZ, UR6 ;  /* 0x00000006ff067e24 */ /* 0x000fe2000f8e00ff */
[----:B----4-:R-:W-:Y:S01]  /*5510*/  MOV R11, UR5 ;  /* 0x00000005000b7c02 */ /* 0x010fe20008000f00 */
[----:B------:R-:W-:Y:S02]  /*5520*/  IMAD.U32 R10, RZ, RZ, UR4 ;  /* 0x00000004ff0a7e24 */ /* 0x000fe4000f8e00ff */
[----:B------:R-:W-:Y:S07]  /*5530*/  LEPC R20, `(.L_x_93) ;  /* 0x000000001014794e */ /* 0x000fee0000000000 */
[----:B---3-5:R-:W-:Y:S05]  /*5540*/  CALL.ABS.NOINC R2 ;  /* 0x0000000002007343 */ /* 0x028fea0003c00000 */
.L_x_93:
[----:B------:R-:W-:Y:S01]  /*5550*/  LOP3.LUT P0, RZ, R179, 0x1b0, RZ, 0xc0, !PT ;  /* 0x000001b0b3ff7812 */ /* 0x000fe2000780c0ff */
[----:B------:R-:W-:Y:S11]  /*5560*/  BSSY.RECONVERGENT B6, `(.L_x_94) ;  /* 0x0000013000067945 */ /* 0x000ff60003800200 */
[----:B------:R-:W-:Y:S01]  /*5570*/  @!UPT UIADD3 URZ, UPT, UPT, URZ, URZ, URZ ;  /* 0x000000fffffff290 */ /* 0x000fe2000fffe0ff */
[----:B------:R-:W-:Y:S05]  /*5580*/  @!P0 BRA `(.L_x_95) ;  /* 0x0000000000408947 */ /* 0x000fea0003800000 */
        /* <DEDUP_REMOVED lines=16> */
.L_x_95:
[----:B------:R-:W-:Y:S05]  /*5690*/  BSYNC.RECONVERGENT B6 ;  /* 0x0000000000067941 */ /* 0x000fea0003800200 */
.L_x_94:
[----:B------:R-:W-:Y:S01]  /*56a0*/  ISETP.NE.U32.AND P3, PT, R150, RZ, PT ;  /* 0x000000ff9600720c */ /* 0x000fe20003f65070 */
[----:B------:R-:W-:Y:S01]  /*56b0*/  UISETP.NE.AND UP1, UPT, UR44, URZ, UPT ;  /* 0x000000ff2c00728c */ /* 0x000fe2000bf25270 */
[----:B------:R-:W-:Y:S02]  /*56c0*/  ISETP.NE.U32.AND P4, PT, R146, RZ, PT ;  /* 0x000000ff9200720c */ /* 0x000fe40003f85070 */
[----:B------:R-:W-:Y:S02]  /*56d0*/  ISETP.NE.AND.EX P3, PT, R151, RZ, PT, P3 ;  /* 0x000000ff9700720c */ /* 0x000fe40003f65330 */
[----:B------:R-:W-:Y:S02]  /*56e0*/  PLOP3.LUT P1, PT, PT, PT, PT, 0x8, 0x80 ;  /* 0x000000000080781c */ /* 0x000fe40003f2e170 */
[----:B------:R-:W-:Y:S02]  /*56f0*/  PLOP3.LUT P0, PT, PT, PT, UP1, 0x80, 0x8 ;  /* 0x000000000008781c */ /* 0x000fe40003f0f018 */
[----:B------:R-:W-:Y:S02]  /*5700*/  ISETP.NE.AND.EX P4, PT, R147, RZ, PT, P4 ;  /* 0x000000ff9300720c */ /* 0x000fe40003f85340 */
[----:B------:R-:W1:Y:S09]  /*5710*/  @UP1 LDCU.64 UR4, c[0x0][0x888] ;  /* 0x00011100ff0417ac */ /* 0x000e720008000a00 */
[----:B------:R-:W-:Y:S01]  /*5720*/  @P0 PLOP3.LUT P1, PT, P3, PT, PT, 0x80, 0x8 ;  /* 0x000000000008081c */ /* 0x000fe20001f2f070 */
[----:B-1----:R-:W-:Y:S04]  /*5730*/  @UP1 UISETP.NE.U32.AND UP0, UPT, UR4, URZ, UPT ;  /* 0x000000ff0400128c */ /* 0x002fe8000bf05070 */
[----:B------:R-:W-:Y:S04]  /*5740*/  @UP1 UISETP.NE.AND.EX UP0, UPT, UR5, URZ, UPT, UP0 ;  /* 0x000000ff0500128c */ /* 0x000fe8000bf05300 */
[----:B------:R-:W-:Y:S01]  /*5750*/  @UP1 USEL UR4, URZ, 0xffffffff, UP0 ;  /* 0xffffffffff041887 */ /* 0x000fe20008000000 */
[----:B------:R-:W-:Y:S11]  /*5760*/  @!P3 BRA `(.L_x_96) ;  /* 0x00000000002cb947 */ /* 0x000ff60003800000 */
[----:B------:R-:W-:Y:S01]  /*5770*/  ISETP.NE.U32.AND P2, PT, R148, RZ, PT ;  /* 0x000000ff9400720c */ /* 0x000fe20003f45070 */
[----:B------:R-:W-:Y:S03]  /*5780*/  IMAD.MOV.U32 R164, RZ, RZ, 0x1 ;  /* 0x00000001ffa47424 */ /* 0x000fe600078e00ff */
[----:B------:R-:W-:Y:S11]  /*5790*/  ISETP.NE.AND.EX P2, PT, R149, RZ, PT, P2 ;  /* 0x000000ff9500720c */ /* 0x000ff60003f45320 */
[----:B------:R-:W-:Y:S02]  /*57a0*/  @!UPT UIADD3 URZ, UPT, UPT, URZ, URZ, URZ ;  /* 0x000000fffffff290 */ /* 0x000fe4000fffe0ff */
[----:B------:R-:W1:Y:S01]  /*57b0*/  @P2 LDC.64 R2, c[0x0][0x888] ;  /* 0x00022200ff022b82 */ /* 0x000e620000000a00 */
[----:B------:R-:W-:Y:S04]  /*57c0*/  @P2 IMAD R0, R150, UR36, RZ ;  /* 0x0000002496002c24 */ /* 0x000fe8000f8e02ff */
[----:B-1----:R-:W-:Y:S04]  /*57d0*/  @P2 IMAD.WIDE R2, R0, 0x4, R2 ;  /* 0x0000000400022825 */ /* 0x002fe800078e0202 */
[----:B------:R-:W-:Y:S01]  /*57e0*/  HFMA2 R0, -RZ, RZ, 0, 5.9604644775390625e-08 ;  /* 0x00000001ff007431 */ /* 0x000fe200000001ff */
[----:B-----5:R1:W5:Y:S04]  /*57f0*/  @P2 LDG.E R81, desc[UR40][R2.64] ;  /* 0x0000002802512981 */ /* 0x020368000c1e1900 */
[----:B------:R-:W-:Y:S01]  /*5800*/  @!P2 PRMT R164, R0, 0x7610, R164 ;  /* 0x0000761000a4a816 */ /* 0x000fe200000000a4 */
[----:B-1----:R-:W2:Y:S06]  /*5810*/  @!P2 LDC R81, c[0x0][0x880] ;  /* 0x00022000ff51ab82 */ /* 0x002eac0000000800 */
.L_x_96:
[----:B------:R-:W-:Y:S05]  /*5820*/  @!P4 BRA `(.L_x_97) ;  /* 0x000000000020c947 */ /* 0x000fea0003800000 */
[----:B------:R-:W-:Y:S04]  /*5830*/  ISETP.NE.U32.AND P2, PT, R144, RZ, PT ;  /* 0x000000ff9000720c */ /* 0x000fe80003f45070 */
[----:B------:R-:W-:Y:S11]  /*5840*/  ISETP.NE.AND.EX P2, PT, R145, RZ, PT, P2 ;  /* 0x000000ff9100720c */ /* 0x000ff60003f45320 */
[----:B------:R-:W-:Y:S02]  /*5850*/  @!UPT UIADD3 URZ, UPT, UPT, URZ, URZ, URZ ;  /* 0x000000fffffff290 */ /* 0x000fe4000fffe0ff */
[----:B------:R-:W1:Y:S01]  /*5860*/  @P2 LDC.64 R2, c[0x0][0x8a8] ;  /* 0x00022a00ff022b82 */ /* 0x000e620000000a00 */
[----:B------:R-:W-:Y:S04]  /*5870*/  @P2 IMAD R0, R146, UR36, RZ ;  /* 0x0000002492002c24 */ /* 0x000fe8000f8e02ff */
[----:B-1----:R-:W-:Y:S05]  /*5880*/  @P2 IMAD.WIDE R2, R0, 0x4, R2 ;  /* 0x0000000400022825 */ /* 0x002fea00078e0202 */
[----:B-----5:R1:W5:Y:S02]  /*5890*/  @P2 LDG.E R78, desc[UR40][R2.64] ;  /* 0x00000028024e2981 */ /* 0x020364000c1e1900 */
[----:B-1----:R-:W3:Y:S02]  /*58a0*/  @!P2 LDC R78, c[0x0][0x8a0] ;  /* 0x00022800ff4eab82 */ /* 0x002ee40000000800 */
.L_x_97:
[----:B--2--5:R-:W-:Y:S01]  /*58b0*/  @P0 FSETP.NEU.AND P4, PT, R81, RZ, PT ;  /* 0x000000ff5100020b */ /* 0x024fe20003f8d000 */
[----:B------:R-:W-:Y:S01]  /*58c0*/  IMAD.U32 R0, RZ, RZ, UR4 ;  /* 0x00000004ff007e24 */ /* 0x000fe2000f8e00ff */
[----:B------:R-:W-:Y:S01]  /*58d0*/  @P0 LOP3.LUT P2, RZ, R164, 0xff, RZ, 0xc0, !PT ;  /* 0x000000ffa4ff0812 */ /* 0x000fe2000784c0ff */
[----:B------:R-:W-:Y:S01]  /*58e0*/  BSSY B1, `(.L_x_98) ;  /* 0x000003d000017945 */ /* 0x000fe20003800000 */
[----:B------:R-:W-:Y:S01]  /*58f0*/  @P0 SEL R3, RZ, 0xffffffff, P4 ;  /* 0xffffffffff030807 */ /* 0x000fe20002000000 */
[C---:B------:R-:W-:Y:S01]  /*5900*/  IMAD R64, R76.reuse, 0x40, R79 ;  /* 0x000000404c407824 */ /* 0x040fe200078e024f */
[----:B------:R-:W-:Y:S02]  /*5910*/  LEA R156, R76, UR43, 0x3 ;  /* 0x0000002b4c9c7c11 */ /* 0x000fe4000f8e18ff */
[----:B------:R-:W-:Y:S02]  /*5920*/  CS2R R86, SRZ ;  /* 0x0000000000567805 */ /* 0x000fe4000001ff00 */
[----:B------:R-:W-:Y:S02]  /*5930*/  @P1 SEL R3, R0, R3, !P2 ;  /* 0x0000000300031207 */ /* 0x000fe40005000000 */
[----:B------:R-:W-:Y:S02]  /*5940*/  CS2R R84, SRZ ;  /* 0x0000000000547805 */ /* 0x000fe4000001ff00 */
[----:B------:R-:W-:Y:S02]  /*5950*/  SHF.L.U32 R5, R175, 0x1f, RZ ;  /* 0x0000001faf057819 */ /* 0x000fe400000006ff */
[----:B------:R-:W-:Y:S02]  /*5960*/  CS2R R90, SRZ ;  /* 0x00000000005a7805 */ /* 0x000fe4000001ff00 */
[----:B------:R-:W-:Y:S02]  /*5970*/  @P0 LOP3.LUT R3, R3, 0x1, RZ, 0xc0, !PT ;  /* 0x0000000103030812 */ /* 0x000fe400078ec0ff */
[----:B------:R-:W-:Y:S02]  /*5980*/  CS2R R88, SRZ ;  /* 0x0000000000587805 */ /* 0x000fe4000001ff00 */
[----:B------:R-:W-:Y:S02]  /*5990*/  PLOP3.LUT P5, PT, PT, PT, PT, 0x8, 0x80 ;  /* 0x000000000080781c */ /* 0x000fe40003fae170 */
[----:B------:R-:W-:Y:S02]  /*59a0*/  CS2R R98, SRZ ;  /* 0x0000000000627805 */ /* 0x000fe4000001ff00 */
[----:B------:R-:W-:Y:S02]  /*59b0*/  ISETP.NE.U32.OR P1, PT, R3, 0x1, !P0 ;  /* 0x000000010300780c */ /* 0x000fe40004725470 */
[----:B------:R-:W-:Y:S02]  /*59c0*/  CS2R R96, SRZ ;  /* 0x0000000000607805 */ /* 0x000fe4000001ff00 */
[----:B------:R-:W-:Y:S02]  /*59d0*/  CS2R R94, SRZ ;  /* 0x00000000005e7805 */ /* 0x000fe4000001ff00 */
[----:B------:R-:W-:Y:S07]  /*59e0*/  CS2R R92, SRZ ;  /* 0x00000000005c7805 */ /* 0x000fee000001ff00 */
[----:B------:R-:W-:Y:S04]  /*59f0*/  @P1 SHF.L.U32 R2, R173, 0x1f, RZ ;  /* 0x0000001fad021819 */ /* 0x000fe800000006ff */
[----:B------:R-:W1:Y:S01]  /*5a00*/  @P1 SYNCS.PHASECHK.TRANS64.TRYWAIT P0, [UR43+0x110], R2 ;  /* 0x00011002ff0015a7 */ /* 0x000e62000800112b */
[----:B------:R2:W4:Y:S01]  /*5a10*/  SYNCS.PHASECHK.TRANS64.TRYWAIT P4, [R156+URZ+0x150], R5 ;  /* 0x000150059c0075a7 */ /* 0x00052200080811ff */
[----:B-1----:R-:W-:Y:S01]  /*5a20*/  @P1 PLOP3.LUT P5, PT, P0, PT, PT, 0x8, 0x80 ;  /* 0x000000000080181c */ /* 0x002fe200007ae170 */
[----:B------:R-:W-:Y:S01]  /*5a30*/  @!UPT UIADD3 URZ, UPT, UPT, URZ, URZ, URZ ;  /* 0x000000fffffff290 */ /* 0x000fe2000fffe0ff */
[----:B--2-4-:R-:W-:Y:S11]  /*5a40*/  @!P1 BRA `(.L_x_99) ;  /* 0x0000000000989947 */ /* 0x014ff60003800000 */
[----:B------:R-:W-:Y:S01]  /*5a50*/  ISETP.NE.U32.AND P0, PT, RZ, UR38, PT ;  /* 0x00000026ff007c0c */ /* 0x000fe2000bf05070 */
[----:B------:R-:W-:Y:S01]  /*5a60*/  BSSY B0, `(.L_x_100) ;  /* 0x0000016000007945 */ /* 0x000fe20003800000 */
[----:B------:R-:W-:Y:S02]  /*5a70*/  FSETP.NEU.AND P2, PT, R81, RZ, PT ;  /* 0x000000ff5100720b */ /* 0x000fe40003f4d000 */
[----:B------:R-:W-:Y:S02]  /*5a80*/  CS2R R94, SRZ ;  /* 0x00000000005e7805 */ /* 0x000fe4000001ff00 */
[----:B------:R-:W-:Y:S02]  /*5a90*/  ISETP.NE.AND.EX P0, PT, RZ, UR39, PT, P0 ;  /* 0x00000027ff007c0c */ /* 0x000fe4000bf05300 */
[----:B------:R-:W-:Y:S02]  /*5aa0*/  CS2R R92, SRZ ;  /* 0x00000000005c7805 */ /* 0x000fe4000001ff00 */
[----:B------:R-:W-:Y:S02]  /*5ab0*/  LOP3.LUT P1, RZ, R164, 0xff, RZ, 0xc0, !PT ;  /* 0x000000ffa4ff7812 */ /* 0x000fe4000782c0ff */
[----:B------:R-:W-:Y:S02]  /*5ac0*/  CS2R R98, SRZ ;  /* 0x0000000000627805 */ /* 0x000fe4000001ff00 */
[----:B------:R-:W-:Y:S02]  /*5ad0*/  SEL R0, RZ, 0xffffffff, P2 ;  /* 0xffffffffff007807 */ /* 0x000fe40001000000 */
[----:B------:R-:W-:Y:S02]  /*5ae0*/  CS2R R96, SRZ ;  /* 0x0000000000607805 */ /* 0x000fe4000001ff00 */
[----:B------:R-:W-:Y:S02]  /*5af0*/  SEL R3, RZ, 0xffffffff, P0 ;  /* 0xffffffffff037807 */ /* 0x000fe40000000000 */
[----:B------:R-:W-:Y:S02]  /*5b00*/  CS2R R90, SRZ ;  /* 0x00000000005a7805 */ /* 0x000fe4000001ff00 */
[----:B------:R-:W-:Y:S02]  /*5b10*/  CS2R R88, SRZ ;  /* 0x0000000000587805 */ /* 0x000fe4000001ff00 */
[----:B------:R-:W-:Y:S02]  /*5b20*/  CS2R R86, SRZ ;  /* 0x0000000000567805 */ /* 0x000fe4000001ff00 */
[----:B------:R-:W-:Y:S02]  /*5b30*/  @P3 SEL R0, R3, R0, !P1 ;  /* 0x0000000003003207 */ /* 0x000fe40004800000 */
[----:B------:R-:W-:Y:S02]  /*5b40*/  CS2R R84, SRZ ;  /* 0x0000000000547805 */ /* 0x000fe4000001ff00 */
[----:B------:R-:W-:Y:S04]  /*5b50*/  LOP3.LUT R0, R0, 0x1, RZ, 0xc0, !PT ;  /* 0x0000000100007812 */ /* 0x000fe800078ec0ff */
[----:B------:R-:W-:Y:S01]  /*5b60*/  ISETP.NE.U32.AND P0, PT, R0, 0x1, PT ;  /* 0x000000010000780c */ /* 0x000fe20003f05070 */
[----:B------:R-:W-:Y:S01]  /*5b70*/  @!UPT UIADD3 URZ, UPT, UPT, URZ, URZ, URZ ;  /* 0x000000fffffff290 */ /* 0x000fe2000fffe0ff */
[----:B------:R-:W-:Y:S11]  /*5b80*/  @!P5 BRA `(.L_x_101) ;  /* 0x00000000000cd947 */ /* 0x000ff60003800000 */
[----:B------:R-:W-:Y:S04]  /*5b90*/  SHF.L.U32 R3, R173, 0x1f, RZ ;  /* 0x0000001fad037819 */ /* 0x000fe800000006ff */
[----:B------:R-:W1:Y:S02]  /*5ba0*/  SYNCS.PHASECHK.TRANS64.TRYWAIT P1, [UR43+0x110], R3 ;  /* 0x00011003ff0075a7 */ /* 0x000e64000802112b */
[----:B-1----:R-:W-:Y:S05]  /*5bb0*/  @!P1 BRA `(.L_x_102) ;  /* 0x0000002000989947 */ /* 0x002fea0003800000 */
.L_x_101:
[----:B------:R-:W-:Y:S05]  /*5bc0*/  BSYNC B0 ;  /* 0x0000000000007941 */ /* 0x000fea0003800000 */
.L_x_100:
[----:B------:R2:W4:Y:S01]  /*5bd0*/  @P0 LDS.128 R92, [R168+UR43+0x200] ;  /* 0x0002002ba85c0984 */ /* 0x0005220008000c00 */
[----:B------:R-:W-:Y:S01]  /*5be0*/  UIADD3 UR4, UPT, UPT, UR43, 0x118, URZ ;  /* 0x000001182b047890 */ /* 0x000fe2000fffe0ff */
[----:B------:R-:W-:Y:S02]  /*5bf0*/  LOP3.LUT R173, R173, 0x1, RZ, 0x3c, !PT ;  /* 0x00000001adad7812 */ /* 0x000fe400078e3cff */
[----:B------:R2:W1:Y:S01]  /*5c00*/  @P0 LDS.128 R96, [R178+0x10] ;  /* 0x00001000b2600984 */ /* 0x0004620000000c00 */
[----:B------:R-:W-:Y:S03]  /*5c10*/  UPRMT UR4, UR37, 0x654, UR4 ;  /* 0x0000065425047896 */ /* 0x000fe60008000004 */
[----:B------:R2:W1:Y:S04]  /*5c20*/  @P0 LDS.128 R88, [R177+0x20] ;  /* 0x00002000b1580984 */ /* 0x0004680000000c00 */
[----:B------:R2:W1:Y:S01]  /*5c30*/  @P0 LDS.128 R84, [R176+0x30] ;  /* 0x00003000b0540984 */ /* 0x0004620000000c00 */
[----:B------:R-:W-:Y:S01]  /*5c40*/  @!PT LDS RZ, [RZ] ;  /* 0x00000000fffff984 */ /* 0x000fe20000000800 */
[----:B------:R-:W-:Y:S01]  /*5c50*/  @!PT LDS RZ, [RZ] ;  /* 0x00000000fffff984 */ /* 0x000fe20000000800 */
[----:B------:R-:W-:Y:S01]  /*5c60*/  @!PT LDS RZ, [RZ] ;  /* 0x00000000fffff984 */ /* 0x000fe20000000800 */
[----:B------:R-:W-:Y:S01]  /*5c70*/  @!PT LDS RZ, [RZ] ;  /* 0x00000000fffff984 */ /* 0x000fe20000000800 */
[----:B------:R5:W-:Y:S06]  /*5c80*/  MEMBAR.ALL.CTA ;  /* 0x0000000000007992 */ /* 0x000bec0000008000 */
[----:B-----5:R-:W5:Y:S02]  /*5c90*/  FENCE.VIEW.ASYNC.S ;  /* 0x00000000000073c6 */ /* 0x020f640000000000 */
[----:B-----5:R-:W-:Y:S01]  /*5ca0*/  SYNCS.ARRIVE.TRANS64.RED.A1T0 RZ, [UR4], RZ ;  /* 0x000000ffffff79a7 */ /* 0x020fe20008100404 */
.L_x_99:
[----:B------:R-:W-:Y:S05]  /*5cb0*/  BSYNC B1 ;  /* 0x0000000000017941 */ /* 0x000fea0003800000 */
.L_x_98:
[----:B-1----:R-:W-:Y:S04]  /*5cc0*/  SHF.R.U32.HI R0, RZ, 0x15, R64 ;  /* 0x00000015ff007819 */ /* 0x002fe80000011640 */
[----:B------:R-:W-:Y:S01]  /*5cd0*/  LOP3.LUT P0, RZ, R0, 0x3, R169, 0x48, !PT ;  /* 0x0000000300ff7812 */ /* 0x000fe200078048a9 */
[----:B------:R-:W-:Y:S01]  /*5ce0*/  @!UPT UIADD3 URZ, UPT, UPT, URZ, URZ, URZ ;  /* 0x000000fffffff290 */ /* 0x000fe2000fffe0ff */
[----:B------:R-:W-:Y:S11]  /*5cf0*/  @P4 BRA `(.L_x_103) ;  /* 0x0000000000084947 */ /* 0x000ff60003800000 */
[----:B------:R-:W1:Y:S02]  /*5d00*/  SYNCS.PHASECHK.TRANS64.TRYWAIT P1, [R156+URZ+0x150], R5 ;  /* 0x000150059c0075a7 */ /* 0x000e6400080211ff */
[----:B-1----:R-:W-:Y:S05]  /*5d10*/  @!P1 BRA `(.L_x_104) ;  /* 0x0000002000589947 */ /* 0x002fea0003800000 */
.L_x_103:
[----:B------:R-:W-:Y:S05]  /*5d20*/  @!P0 BRA `(.L_x_105) ;  /* 0x0000000000408947 */ /* 0x000fea0003800000 */
[----:B------:R-:W1:Y:S01]  /*5d30*/  LDCU.64 UR8, c[0x4][0x70] ;  /* 0x01000e00ff0877ac */ /* 0x000e620008000a00 */
[----:B------:R-:W-:Y:S01]  /*5d40*/  MOV R3, 0x0 ;  /* 0x0000000000037802 */ /* 0x000fe20000000f00 */
[----:B------:R-:W-:Y:S02]  /*5d50*/  HFMA2 R12, -RZ, RZ, 0, 5.9604644775390625e-08 ;  /* 0x00000001ff0c7431 */ /* 0x000fe400000001ff */
[----:B------:R-:W-:Y:S02]  /*5d60*/  IMAD.MOV.U32 R8, RZ, RZ, 0x192 ;  /* 0x00000192ff087424 */ /* 0x000fe400078e00ff */
[----:B------:R-:W-:Y:S01]  /*5d70*/  IMAD.MOV.U32 R13, RZ, RZ, RZ ;  /* 0x000000ffff0d7224 */ /* 0x000fe200078e00ff */
[----:B------:R-:W5:Y:S01]  /*5d80*/  LDCU.64 UR6, c[0x4][0x78] ;  /* 0x01000f00ff0677ac */ /* 0x000f620008000a00 */
[----:B------:R-:W2:Y:S01]  /*5d90*/  LDC.64 R2, c[0x4][R3] ;  /* 0x0100000003027b82 */ /* 0x000ea20000000a00 */
[----:B------:R-:W3:Y:S01]  /*5da0*/  LDCU.64 UR4, c[0x4][0x10] ;  /* 0x01000200ff0477ac */ /* 0x000ee20008000a00 */
[----:B-1----:R-:W-:Y:S01]  /*5db0*/  MOV R5, UR9 ;  /* 0x0000000900057c02 */ /* 0x002fe20008000f00 */
[----:B------:R-:W-:Y:S01]  /*5dc0*/  IMAD.U32 R4, RZ, RZ, UR8 ;  /* 0x00000008ff047e24 */ /* 0x000fe2000f8e00ff */
[----:B-----5:R-:W-:Y:S01]  /*5dd0*/  MOV R7, UR7 ;  /* 0x0000000700077c02 */ /* 0x020fe20008000f00 */
[----:B------:R-:W-:Y:S01]  /*5de0*/  IMAD.U32 R6, RZ, RZ, UR6 ;  /* 0x00000006ff067e24 */ /* 0x000fe2000f8e00ff */
[----:B---3--:R-:W-:Y:S01]  /*5df0*/  MOV R11, UR5 ;  /* 0x00000005000b7c02 */ /* 0x008fe20008000f00 */
[----:B------:R-:W-:Y:S02]  /*5e00*/  IMAD.U32 R10, RZ, RZ, UR4 ;  /* 0x00000004ff0a7e24 */ /* 0x000fe4000f8e00ff */
[----:B------:R-:W-:Y:S07]  /*5e10*/  LEPC R20, `(.L_x_105) ;  /* 0x000000001014794e */ /* 0x000fee0000000000 */
[----:B--2-4-:R-:W-:Y:S05]  /*5e20*/  CALL.ABS.NOINC R2 ;  /* 0x0000000002007343 */ /* 0x014fea0003c00000 */
.L_x_105:
[----:B------:R-:W-:Y:S01]  /*5e30*/  LOP3.LUT P0, RZ, R166, 0x60, RZ, 0xc0, !PT ;  /* 0x00000060a6ff7812 */ /* 0x000fe2000780c0ff */
[----:B------:R-:W-:Y:S05]  /*5e40*/  WARPSYNC.ALL ;  /* 0x0000000000007948 */ /* 0x000fea0003800000 */
[----:B------:R-:W-:Y:S01]  /*5e50*/  R2UR UR4, R64 ;  /* 0x00000000400472ca */ /* 0x000fe200000e0000 */
[----:B------:R-:W-:Y:S01]  /*5e60*/  BSSY.RECONVERGENT B0, `(.L_x_106) ;  /* 0x0000121000007945 */ /* 0x000fe20003800200 */
[-C--:B----4-:R-:W-:Y:S02]  /*5e70*/  F2FP.F16.E4M3.UNPACK_B R82, R92.reuse ;  /* 0x0000005cff52723e */ /* 0x090fe400020006ff */
[----:B------:R-:W-:Y:S02]  /*5e80*/  F2FP.F16.E4M3.UNPACK_B R109, R92.H1 ;  /* 0x0000005cff6d723e */ /* 0x000fe400030006ff */
[-C--:B------:R-:W-:Y:S01]  /*5e90*/  F2FP.F16.E4M3.UNPACK_B R107, R93.reuse ;  /* 0x0000005dff6b723e */ /* 0x080fe200020006ff */
[--C-:B------:R-:W-:Y:S01]  /*5ea0*/  HADD2.F32 R80, -RZ, R82.reuse.H0_H0 ;  /* 0x20000052ff507230 */ /* 0x100fe20000004100 */
[----:B------:R-:W-:Y:S01]  /*5eb0*/  F2FP.F16.E4M3.UNPACK_B R105, R93.H1 ;  /* 0x0000005dff69723e */ /* 0x000fe200030006ff */
[----:B------:R-:W-:Y:S01]  /*5ec0*/  HADD2.F32 R82, -RZ, R82.H1_H1 ;  /* 0x30000052ff527230 */ /* 0x000fe20000004100 */
[-C--:B------:R-:W-:Y:S01]  /*5ed0*/  F2FP.F16.E4M3.UNPACK_B R130, R84.reuse ;  /* 0x00000054ff82723e */ /* 0x080fe200020006ff */
[--C-:B------:R-:W-:Y:S01]  /*5ee0*/  HADD2.F32 R83, -RZ, R109.reuse.H0_H0 ;  /* 0x2000006dff537230 */ /* 0x100fe20000004100 */
[----:B------:R-:W-:Y:S01]  /*5ef0*/  F2FP.F16.E4M3.UNPACK_B R132, R84.H1 ;  /* 0x00000054ff84723e */ /* 0x000fe200030006ff */
[----:B------:R-:W3:Y:S01]  /*5f00*/  LDTM.x64 R4, tmem[UR4] ;  /* 0x00000004000479ee */ /* 0x000ee20008340000 */
[----:B------:R-:W-:Y:S01]  /*5f10*/  NOP ;  /* 0x0000000000007918 */ /* 0x000fe20000000000 */
[----:B------:R-:W-:Y:S01]  /*5f20*/  R2UR UR5, R156 ;  /* 0x000000009c0572ca */ /* 0x000fe200000e0000 */
[--C-:B------:R-:W-:Y:S01]  /*5f30*/  HADD2.F32 R129, -RZ, R130.reuse.H0_H0 ;  /* 0x20000082ff817230 */ /* 0x100fe20000004100 */
[----:B------:R-:W-:Y:S01]  /*5f40*/  F2FP.F16.E4M3.UNPACK_B R93, R94 ;  /* 0x0000005eff5d723e */ /* 0x000fe200020006ff */
[----:B------:R-:W-:Y:S01]  /*5f50*/  HADD2.F32 R130, -RZ, R130.H1_H1 ;  /* 0x30000082ff827230 */ /* 0x000fe20000004100 */
[-C--:B------:R-:W-:Y:S01]  /*5f60*/  F2FP.F16.E4M3.UNPACK_B R134, R85.reuse ;  /* 0x00000055ff86723e */ /* 0x080fe200020006ff */
[----:B------:R-:W-:Y:S01]  /*5f70*/  HADD2.F32 R84, -RZ, R109.H1_H1 ;  /* 0x3000006dff547230 */ /* 0x000fe20000004100 */
[----:B------:R-:W-:Y:S01]  /*5f80*/  F2FP.F16.E4M3.UNPACK_B R136, R85.H1 ;  /* 0x00000055ff88723e */ /* 0x000fe200030006ff */
[--C-:B------:R-:W-:Y:S01]  /*5f90*/  HADD2.F32 R85, -RZ, R107.reuse.H0_H0 ;  /* 0x2000006bff557230 */ /* 0x100fe20000004100 */
[-C--:B------:R-:W-:Y:S01]  /*5fa0*/  F2FP.F16.E4M3.UNPACK_B R138, R86.reuse ;  /* 0x00000056ff8a723e */ /* 0x080fe200020006ff */
[--C-:B------:R-:W-:Y:S01]  /*5fb0*/  HADD2.F32 R133, -RZ, R134.reuse.H0_H0 ;  /* 0x20000086ff857230 */ /* 0x100fe20000004100 */
[----:B------:R-:W-:Y:S01]  /*5fc0*/  F2FP.F16.E4M3.UNPACK_B R140, R86.H1 ;  /* 0x00000056ff8c723e */ /* 0x000fe200030006ff */
[----:B------:R-:W-:Y:S01]  /*5fd0*/  HADD2.F32 R86, -RZ, R107.H1_H1 ;  /* 0x3000006bff567230 */ /* 0x000fe20000004100 */
[----:B------:R-:W-:Y:S01]  /*5fe0*/  F2FP.F16.E4M3.UNPACK_B R142, R87 ;  /* 0x00000057ff8e723e */ /* 0x000fe200020006ff */
[----:B------:R-:W-:Y:S01]  /*5ff0*/  UIADD3 UR5, UPT, UPT, UR5, 0x170, URZ ;  /* 0x0000017005057890 */ /* 0x000fe2000fffe0ff */
[----:B------:R-:W-:Y:S01]  /*6000*/  HADD2.F32 R134, -RZ, R134.H1_H1 ;  /* 0x30000086ff867230 */ /* 0x000fe20000004100 */
[----:B------:R-:W-:Y:S01]  /*6010*/  F2FP.F16.E4M3.UNPACK_B R114, R88 ;  /* 0x00000058ff72723e */ /* 0x000fe200020006ff */
[--C-:B------:R-:W-:Y:S01]  /*6020*/  HADD2.F32 R137, -RZ, R138.reuse.H0_H0 ;  /* 0x2000008aff897230 */ /* 0x100fe20000004100 */
[----:B------:R-:W-:Y:S01]  /*6030*/  UPRMT UR5, UR37, 0x654, UR5 ;  /* 0x0000065425057896 */ /* 0x000fe20008000005 */
[----:B------:R-:W-:Y:S01]  /*6040*/  HADD2.F32 R138, -RZ, R138.H1_H1 ;  /* 0x3000008aff8a7230 */ /* 0x000fe20000004100 */
[-C--:B------:R-:W-:Y:S01]  /*6050*/  F2FP.F16.E4M3.UNPACK_B R118, R89.reuse ;  /* 0x00000059ff76723e */ /* 0x080fe200020006ff */
[--C-:B------:R-:W-:Y:S01]  /*6060*/  HADD2.F32 R113, -RZ, R114.reuse.H0_H0 ;  /* 0x20000072ff717230 */ /* 0x100fe20000004100 */
[----:B------:R-:W-:Y:S01]  /*6070*/  F2FP.F16.E4M3.UNPACK_B R120, R89.H1 ;  /* 0x00000059ff78723e */ /* 0x000fe200030006ff */
[C---:B---3--:R-:W-:Y:S01]  /*6080*/  FMUL R4, R78.reuse, R4 ;  /* 0x000000044e047220 */ /* 0x048fe20000400000 */
[C---:B------:R-:W-:Y:S01]  /*6090*/  FMUL R5, R78.reuse, R5 ;  /* 0x000000054e057220 */ /* 0x040fe20000400000 */
[C---:B------:R-:W-:Y:S01]  /*60a0*/  FMUL R8, R78.reuse, R8 ;  /* 0x000000084e087220 */ /* 0x040fe20000400000 */
[C---:B------:R-:W-:Y:S01]  /*60b0*/  FMUL R9, R78.reuse, R9 ;  /* 0x000000094e097220 */ /* 0x040fe20000400000 */
[----:B------:R-:W-:Y:S01]  /*60c0*/  SYNCS.ARRIVE.TRANS64.RED.A1T0 RZ, [UR5], RZ ;  /* 0x000000ffffff79a7 */ /* 0x000fe20008100405 */
[C---:B------:R-:W-:Y:S01]  /*60d0*/  FFMA R4, R81.reuse, R80, R4 ;  /* 0x0000005051047223 */ /* 0x040fe20000000004 */
[C---:B------:R-:W-:Y:S01]  /*60e0*/  FFMA R5, R81.reuse, R82, R5 ;  /* 0x0000005251057223 */ /* 0x040fe20000000005 */
[----:B------:R-:W-:Y:S02]  /*60f0*/  HADD2.F32 R89, -RZ, R93.H0_H0 ;  /* 0x2000005dff597230 */ /* 0x000fe40000004100 */
[C---:B------:R-:W-:Y:S01]  /*6100*/  FMUL R12, R78.reuse, R12 ;  /* 0x0000000c4e0c7220 */ /* 0x040fe20000400000 */
        /* <DEDUP_REMOVED lines=11> */
[----:B------:R-:W-:Y:S02]  /*61c0*/  HADD2.F32 R114, -RZ, R114.H1_H1 ;  /* 0x30000072ff727230 */ /* 0x000fe40000004100 */
[C---:B------:R-:W-:Y:S01]  /*61d0*/  FMUL R32, R78.reuse, R36 ;  /* 0x000000244e207220 */ /* 0x040fe20000400000 */
[C---:B------:R-:W-:Y:S01]  /*61e0*/  FMUL R33, R78.reuse, R37 ;  /* 0x000000254e217220 */ /* 0x040fe20000400000 */
[--C-:B------:R-:W-:Y:S02]  /*61f0*/  HADD2.F32 R117, -RZ, R118.reuse.H0_H0 ;  /* 0x20000076ff757230 */ /* 0x100fe40000004100 */
[C---:B------:R-:W-:Y:S01]  /*6200*/  FMUL R36, R78.reuse, R40 ;  /* 0x000000284e247220 */ /* 0x040fe20000400000 */
[----:B------:R-:W-:Y:S02]  /*6210*/  HADD2.F32 R118, -RZ, R118.H1_H1 ;  /* 0x30000076ff767230 */ /* 0x000fe40000004100 */
        /* <DEDUP_REMOVED lines=8> */
[----:B------:R-:W-:Y:S01]  /*62a0*/  F2FP.F16.E4M3.UNPACK_B R92, R94.H1 ;  /* 0x0000005eff5c723e */ /* 0x000fe200030006ff */
[C---:B------:R-:W-:Y:S01]  /*62b0*/  FMUL R53, R78.reuse, R57 ;  /* 0x000000394e357220 */ /* 0x040fe20000400000 */
[C---:B------:R-:W-:Y:S01]  /*62c0*/  FMUL R56, R78.reuse, R60 ;  /* 0x0000003c4e387220 */ /* 0x040fe20000400000 */
[----:B------:R-:W-:Y:S01]  /*62d0*/  F2FP.F16.E4M3.UNPACK_B R141, R87.H1 ;  /* 0x00000057ff8d723e */ /* 0x000fe200030006ff */
[C---:B------:R-:W-:Y:S01]  /*62e0*/  FMUL R57, R78.reuse, R61 ;  /* 0x0000003d4e397220 */ /* 0x040fe20000400000 */
[----:B------:R-:W-:Y:S02]  /*62f0*/  HADD2.F32 R80, -RZ, R142.H1_H1 ;  /* 0x3000008eff507230 */ /* 0x000fe40000004100 */
[C---:B------:R-:W-:Y:S01]  /*6300*/  FMUL R60, R78.reuse, R64 ;  /* 0x000000404e3c7220 */ /* 0x040fe20000400000 */
[----:B------:R-:W-:Y:S01]  /*6310*/  F2FP.F16.E4M3.UNPACK_B R116, R88.H1 ;  /* 0x00000058ff74723e */ /* 0x000fe200030006ff */
[C---:B------:R-:W-:Y:S01]  /*6320*/  FMUL R61, R78.reuse, R65 ;  /* 0x000000414e3d7220 */ /* 0x040fe20000400000 */
[C---:B------:R-:W-:Y:S01]  /*6330*/  FMUL R6, R78.reuse, R6 ;  /* 0x000000064e067220 */ /* 0x040fe20000400000 */
[----:B------:R-:W-:Y:S01]  /*6340*/  F2FP.F16.E4M3.UNPACK_B R94, R95 ;  /* 0x0000005fff5e723e */ /* 0x000fe200020006ff */
[C---:B------:R-:W-:Y:S01]  /*6350*/  FMUL R7, R78.reuse, R7 ;  /* 0x000000074e077220 */ /* 0x040fe20000400000 */
[--C-:B------:R-:W-:Y:S02]  /*6360*/  HADD2.F32 R87, -RZ, R105.reuse.H0_H0 ;  /* 0x20000069ff577230 */ /* 0x100fe40000004100 */
[C---:B------:R-:W-:Y:S01]  /*6370*/  FFMA R6, R81.reuse, R83, R6 ;  /* 0x0000005351067223 */ /* 0x040fe20000000006 */
[----:B------:R-:W-:Y:S01]  /*6380*/  F2FP.F16.E4M3.UNPACK_B R122, R90 ;  /* 0x0000005aff7a723e */ /* 0x000fe200020006ff */
[C---:B------:R-:W-:Y:S01]  /*6390*/  FFMA R7, R81.reuse, R84, R7 ;  /* 0x0000005451077223 */ /* 0x040fe20000000007 */
[C---:B------:R-:W-:Y:S01]  /*63a0*/  FFMA R8, R81.reuse, R85, R8 ;  /* 0x0000005551087223 */ /* 0x040fe20000000008 */
[----:B------:R-:W-:Y:S01]  /*63b0*/  F2FP.F16.E4M3.UNPACK_B R124, R90.H1 ;  /* 0x0000005aff7c723e */ /* 0x000fe200030006ff */
[----:B------:R-:W-:Y:S02]  /*63c0*/  HADD2.F32 R88, -RZ, R105.H1_H1 ;  /* 0x30000069ff587230 */ /* 0x000fe40000004100 */
[----:B------:R-:W-:Y:S01]  /*63d0*/  FFMA R9, R81, R86, R9 ;  /* 0x0000005651097223 */ /* 0x000fe20000000009 */
[----:B------:R-:W-:Y:S01]  /*63e0*/  F2FP.SATFINITE.E4M3.F32.PACK_AB_MERGE_C R156, R7, R6, RZ ;  /* 0x00000006079c723e */ /* 0x000fe200048070ff */
[----:B------:R-:W-:Y:S02]  /*63f0*/  HADD2.F32 R90, -RZ, R93.H1_H1 ;  /* 0x3000005dff5a7230 */ /* 0x000fe40000004100 */
[C---:B------:R-:W-:Y:S01]  /*6400*/  FMUL R10, R78.reuse, R10 ;  /* 0x0000000a4e0a7220 */ /* 0x040fe20000400000 */
[--C-:B------:R-:W-:Y:S01]  /*6410*/  HADD2.F32 R93, -RZ, R94.reuse.H0_H0 ;  /* 0x2000005eff5d7230 */ /* 0x100fe20000004100 */
[----:B------:R-:W-:Y:S01]  /*6420*/  F2FP.SATFINITE.E4M3.F32.PACK_AB_MERGE_C R156, R5, R4, R156 ;  /* 0x00000004059c723e */ /* 0x000fe2000480709c */
[----:B------:R-:W-:Y:S02]  /*6430*/  HADD2.F32 R94, -RZ, R94.H1_H1 ;  /* 0x3000005eff5e7230 */ /* 0x000fe40000004100 */
[C---:B------:R-:W-:Y:S01]  /*6440*/  FFMA R10, R81.reuse, R87, R10 ;  /* 0x00000057510a7223 */ /* 0x040fe2000000000a */
[--C-:B------:R-:W-:Y:S02]  /*6450*/  HADD2.F32 R121, -RZ, R122.reuse.H0_H0 ;  /* 0x2000007aff797230 */ /* 0x100fe40000004100 */
[C---:B------:R-:W-:Y:S01]  /*6460*/  FMUL R11, R78.reuse, R11 ;  /* 0x0000000b4e0b7220 */ /* 0x040fe20000400000 */
[----:B------:R-:W-:Y:S01]  /*6470*/  F2FP.F16.E4M3.UNPACK_B R126, R91 ;  /* 0x0000005bff7e723e */ /* 0x000fe200020006ff */
[----:B------:R-:W-:Y:S01]  /*6480*/  HADD2.F32 R122, -RZ, R122.H1_H1 ;  /* 0x3000007aff7a7230 */ /* 0x000fe20000004100 */
[----:B------:R-:W-:Y:S01]  /*6490*/  F2FP.F16.E4M3.UNPACK_B R103, R95.H1 ;  /* 0x0000005fff67723e */ /* 0x000fe200030006ff */
[C---:B------:R-:W-:Y:S01]  /*64a0*/  FFMA R11, R81.reuse, R88, R11 ;  /* 0x00000058510b7223 */ /* 0x040fe2000000000b */
[----:B------:R-:W-:Y:S01]  /*64b0*/  F2FP.F16.E4M3.UNPACK_B R128, R91.H1 ;  /* 0x0000005bff80723e */ /* 0x000fe200030006ff */
[----:B------:R-:W-:Y:S02]  /*64c0*/  HADD2.F32 R91, -RZ, R92.H0_H0 ;  /* 0x2000005cff5b7230 */ /* 0x000fe40000004100 */
[C---:B------:R-:W-:Y:S01]  /*64d0*/  FFMA R12, R81.reuse, R89, R12 ;  /* 0x00000059510c7223 */ /* 0x040fe2000000000c */
[----:B------:R-:W-:Y:S01]  /*64e0*/  FFMA R13, R81, R90, R13 ;  /* 0x0000005a510d7223 */ /* 0x000fe2000000000d */
[----:B------:R-:W-:Y:S01]  /*64f0*/  F2FP.SATFINITE.E4M3.F32.PACK_AB_MERGE_C R157, R11, R10, RZ ;  /* 0x0000000a0b9d723e */ /* 0x000fe200048070ff */
[--C-:B------:R-:W-:Y:S01]  /*6500*/  HADD2.F32 R125, -RZ, R126.reuse.H0_H0 ;  /* 0x2000007eff7d7230 */ /* 0x100fe20000004100 */
[----:B------:R-:W-:Y:S01]  /*6510*/  F2FP.F16.E4M3.UNPACK_B R101, R96 ;  /* 0x00000060ff65723e */ /* 0x000fe200020006ff */
[----:B------:R-:W-:Y:S01]  /*6520*/  HADD2.F32 R126, -RZ, R126.H1_H1 ;  /* 0x3000007eff7e7230 */ /* 0x000fe20000004100 */
[----:B------:R-:W-:Y:S01]  /*6530*/  F2FP.SATFINITE.E4M3.F32.PACK_AB_MERGE_C R157, R9, R8, R157 ;  /* 0x00000008099d723e */ /* 0x000fe2000480709d */
[----:B------:R-:W-:Y:S02]  /*6540*/  HADD2.F32 R83, -RZ, R142.H0_H0 ;  /* 0x2000008eff537230 */ /* 0x000fe40000004100 */
[C---:B------:R-:W-:Y:S01]  /*6550*/  FMUL R14, R78.reuse, R14 ;  /* 0x0000000e4e0e7220 */ /* 0x040fe20000400000 */
[----:B------:R-:W-:Y:S02]  /*6560*/  HADD2.F32 R92, -RZ, R92.H1_H1 ;  /* 0x3000005cff5c7230 */ /* 0x000fe40000004100 */
[C---:B------:R-:W-:Y:S01]  /*6570*/  FMUL R15, R78.reuse, R15 ;  /* 0x0000000f4e0f7220 */ /* 0x040fe20000400000 */
[----:B------:R-:W-:Y:S01]  /*6580*/  F2FP.F16.E4M3.UNPACK_B R100, R96.H1 ;  /* 0x00000060ff64723e */ /* 0x000fe200030006ff */
[--C-:B------:R-:W-:Y:S02]  /*6590*/  HADD2.F32 R95, -RZ, R103.reuse.H0_H0 ;  /* 0x20000067ff5f7230 */ /* 0x100fe40000004100 */
[C---:B------:R-:W-:Y:S01]  /*65a0*/  FFMA R14, R81.reuse, R91, R14 ;  /* 0x0000005b510e7223 */ /* 0x040fe2000000000e */
[C---:B------:R-:W-:Y:S01]  /*65b0*/  FFMA R15, R81.reuse, R92, R15 ;  /* 0x0000005c510f7223 */ /* 0x040fe2000000000f */
[C---:B------:R-:W-:Y:S01]  /*65c0*/  FFMA R16, R81.reuse, R93, R16 ;  /* 0x0000005d51107223 */ /* 0x040fe20000000010 */
[----:B------:R-:W-:Y:S01]  /*65d0*/  FFMA R17, R81, R94, R17 ;  /* 0x0000005e51117223 */ /* 0x000fe20000000011 */
[-C--:B------:R-:W-:Y:S01]  /*65e0*/  F2FP.F16.E4M3.UNPACK_B R102, R97.reuse ;  /* 0x00000061ff66723e */ /* 0x080fe200020006ff */
[----:B------:R-:W-:Y:S01]  /*65f0*/  HADD2.F32 R96, -RZ, R103.H1_H1 ;  /* 0x30000067ff607230 */ /* 0x000fe20000004100 */
[----:B------:R-:W-:Y:S01]  /*6600*/  F2FP.SATFINITE.E4M3.F32.PACK_AB_MERGE_C R158, R15, R14, RZ ;  /* 0x0000000e0f9e723e */ /* 0x000fe200048070ff */
[C---:B------:R-:W-:Y:S01]  /*6610*/  FMUL R18, R78.reuse, R18 ;  /* 0x000000124e127220 */ /* 0x040fe20000400000 */
[----:B------:R-:W-:Y:S01]  /*6620*/  F2FP.F16.E4M3.UNPACK_B R104, R97.H1 ;  /* 0x00000061ff68723e */ /* 0x000fe200030006ff */
[--C-:B------:R-:W-:Y:S01]  /*6630*/  HADD2.F32 R97, -RZ, R101.reuse.H0_H0 ;  /* 0x20000065ff617230 */ /* 0x100fe20000004100 */
[----:B------:R-:W-:Y:S01]  /*6640*/  F2FP.SATFINITE.E4M3.F32.PACK_AB_MERGE_C R158, R13, R12, R158 ;  /* 0x0000000c0d9e723e */ /* 0x000fe2000480709e */
[C---:B------:R-:W-:Y:S01]  /*6650*/  FFMA R18, R81.reuse, R95, R18 ;  /* 0x0000005f51127223 */ /* 0x040fe20000000012 */
[----:B------:R-:W-:Y:S01]  /*6660*/  F2FP.F16.E4M3.UNPACK_B R110, R99 ;  /* 0x00000063ff6e723e */ /* 0x000fe200020006ff */
[C---:B------:R-:W-:Y:S01]  /*6670*/  FMUL R19, R78.reuse, R19 ;  /* 0x000000134e137220 */ /* 0x040fe20000400000 */
[----:B------:R-:W-:Y:S01]  /*6680*/  F2FP.F16.E4M3.UNPACK_B R112, R99.H1 ;  /* 0x00000063ff70723e */ /* 0x000fe200030006ff */
[----:B------:R-:W-:Y:S01]  /*6690*/  HADD2.F32 R99, -RZ, R101.H1_H1 ;  /* 0x30000065ff637230 */ /* 0x000fe20000004100 */
[-C--:B------:R-:W-:Y:S01]  /*66a0*/  F2FP.F16.E4M3.UNPACK_B R106, R98.reuse ;  /* 0x00000062ff6a723e */ /* 0x080fe200020006ff */
[----:B------:R-:W-:Y:S01]  /*66b0*/  HADD2.F32 R101, -RZ, R102.H0_H0 ;  /* 0x20000066ff657230 */ /* 0x000fe20000004100 */
[----:B------:R-:W-:Y:S01]  /*66c0*/  F2FP.F16.E4M3.UNPACK_B R108, R98.H1 ;  /* 0x00000062ff6c723e */ /* 0x000fe200030006ff */
[----:B------:R-:W-:Y:S02]  /*66d0*/  HADD2.F32 R98, -RZ, R100.H0_H0 ;  /* 0x20000064ff627230 */ /* 0x000fe40000004100 */
[C---:B------:R-:W-:Y:S01]  /*66e0*/  FFMA R19, R81.reuse, R96, R19 ;  /* 0x0000006051137223 */ /* 0x040fe20000000013 */
[C---:B------:R-:W-:Y:S01]  /*66f0*/  FFMA R0, R81.reuse, R97, R0 ;  /* 0x0000006151007223 */ /* 0x040fe20000000000 */
[----:B------:R-:W-:Y:S01]  /*6700*/  FFMA R2, R81, R99, R2 ;  /* 0x0000006351027223 */ /* 0x000fe20000000002 */
[----:B------:R-:W-:Y:S02]  /*6710*/  HADD2.F32 R102, -RZ, R102.H1_H1 ;  /* 0x30000066ff667230 */ /* 0x000fe40000004100 */
[C---:B------:R-:W-:Y:S01]  /*6720*/  FMUL R3, R78.reuse, R22 ;  /* 0x000000164e037220 */ /* 0x040fe20000400000 */
[----:B------:R-:W-:Y:S01]  /*6730*/  HADD2.F32 R100, -RZ, R100.H1_H1 ;  /* 0x30000064ff647230 */ /* 0x000fe20000004100 */
[----:B------:R-:W-:Y:S01]  /*6740*/  F2FP.SATFINITE.E4M3.F32.PACK_AB_MERGE_C R159, R19, R18, RZ ;  /* 0x00000012139f723e */ /* 0x000fe200048070ff */
[--C-:B------:R-:W-:Y:S02]  /*6750*/  HADD2.F32 R105, -RZ, R106.reuse.H0_H0 ;  /* 0x2000006aff697230 */ /* 0x100fe40000004100 */
[----:B------:R-:W-:Y:S01]  /*6760*/  FFMA R3, R81, R98, R3 ;  /* 0x0000006251037223 */ /* 0x000fe20000000003 */
[----:B------:R-:W-:Y:S01]  /*6770*/  HADD2.F32 R106, -RZ, R106.H1_H1 ;  /* 0x3000006aff6a7230 */ /* 0x000fe20000004100 */
[----:B------:R-:W-:Y:S01]  /*6780*/  F2FP.SATFINITE.E4M3.F32.PACK_AB_MERGE_C R159, R17, R16, R159 ;  /* 0x00000010119f723e */ /* 0x000fe2000480709f */
[----:B------:R-:W-:Y:S02]  /*6790*/  HADD2.F32 R109, -RZ, R110.H0_H0 ;  /* 0x2000006eff6d7230 */ /* 0x000fe40000004100 */
[C---:B------:R-:W-:Y:S01]  /*67a0*/  FMUL R23, R78.reuse, R23 ;  /* 0x000000174e177220 */ /* 0x040fe20000400000 */
[--C-:B------:R-:W-:Y:S02]  /*67b0*/  HADD2.F32 R103, -RZ, R104.reuse.H0_H0 ;  /* 0x20000068ff677230 */ /* 0x100fe40000004100 */
[C---:B------:R-:W-:Y:S01]  /*67c0*/  FMUL R22, R78.reuse, R26 ;  /* 0x0000001a4e167220 */ /* 0x040fe20000400000 */
[----:B------:R-:W-:Y:S01]  /*67d0*/  HADD2.F32 R104, -RZ, R104.H1_H1 ;  /* 0x30000068ff687230 */ /* 0x000fe20000004100 */
[----:B------:R1:W-:Y:S01]  /*67e0*/  STS.128 [R168+UR43+0x2200], R156 ;  /* 0x0022009ca8007988 */ /* 0x0003e20008000c2b */
[C---:B------:R-:W-:Y:S01]  /*67f0*/  FFMA R23, R81.reuse, R100, R23 ;  /* 0x0000006451177223 */ /* 0x040fe20000000017 */
[C---:B------:R-:W-:Y:S01]  /*6800*/  FFMA R20, R81.reuse, R101, R20 ;  /* 0x0000006551147223 */ /* 0x040fe20000000014 */
[C---:B------:R-:W-:Y:S01]  /*6810*/  FFMA R21, R81.reuse, R102, R21 ;  /* 0x0000006651157223 */ /* 0x040fe20000000015 */
[----:B------:R-:W-:Y:S01]  /*6820*/  FFMA R22, R81, R103, R22 ;  /* 0x0000006751167223 */ /* 0x000fe20000000016 */
[----:B------:R-:W-:Y:S01]  /*6830*/  HADD2.F32 R110, -RZ, R110.H1_H1 ;  /* 0x3000006eff6e7230 */ /* 0x000fe20000004100 */
[----:B------:R-:W-:Y:S01]  /*6840*/  F2FP.SATFINITE.E4M3.F32.PACK_AB_MERGE_C R161, R23, R3, RZ ;  /* 0x0000000317a1723e */ /* 0x000fe200048070ff */
[C---:B------:R-:W-:Y:S01]  /*6850*/  FMUL R27, R78.reuse, R27 ;  /* 0x0000001b4e1b7220 */ /* 0x040fe20000400000 */
[--C-:B------:R-:W-:Y:S02]  /*6860*/  HADD2.F32 R107, -RZ, R108.reuse.H0_H0 ;  /* 0x2000006cff6b7230 */ /* 0x100fe40000004100 */
[----:B------:R-:W-:Y:S01]  /*6870*/  FMUL R26, R78, R30 ;  /* 0x0000001e4e1a7220 */ /* 0x000fe20000400000 */
[----:B------:R-:W-:Y:S01]  /*6880*/  HADD2.F32 R108, -RZ, R108.H1_H1 ;  /* 0x3000006cff6c7230 */ /* 0x000fe20000004100 */
[----:B------:R-:W-:Y:S01]  /*6890*/  F2FP.SATFINITE.E4M3.F32.PACK_AB_MERGE_C R160, R2, R0, R161 ;  /* 0x0000000002a0723e */ /* 0x000fe200048070a1 */
[C---:B------:R-:W-:Y:S01]  /*68a0*/  FFMA R27, R81.reuse, R104, R27 ;  /* 0x00000068511b7223 */ /* 0x040fe2000000001b */
[C---:B------:R-:W-:Y:S01]  /*68b0*/  FFMA R24, R81.reuse, R105, R24 ;  /* 0x0000006951187223 */ /* 0x040fe20000000018 */
[C---:B------:R-:W-:Y:S01]  /*68c0*/  FFMA R25, R81.reuse, R106, R25 ;  /* 0x0000006a51197223 */ /* 0x040fe20000000019 */
[----:B------:R-:W-:Y:S01]  /*68d0*/  FFMA R26, R81, R107, R26 ;  /* 0x0000006b511a7223 */ /* 0x000fe2000000001a */
[C---:B------:R-:W-:Y:S01]  /*68e0*/  FMUL R31, R78.reuse, R31 ;  /* 0x0000001f4e1f7220 */ /* 0x040fe20000400000 */
[--C-:B------:R-:W-:Y:S01]  /*68f0*/  HADD2.F32 R111, -RZ, R112.reuse.H0_H0 ;  /* 0x20000070ff6f7230 */ /* 0x100fe20000004100 */
[----:B------:R-:W-:Y:S01]  /*6900*/  F2FP.SATFINITE.E4M3.F32.PACK_AB_MERGE_C R162, R27, R22, RZ ;  /* 0x000000161ba2723e */ /* 0x000fe200048070ff */
[----:B------:R-:W-:Y:S02]  /*6910*/  HADD2.F32 R112, -RZ, R112.H1_H1 ;  /* 0x30000070ff707230 */ /* 0x000fe40000004100 */
[C---:B------:R-:W-:Y:S01]  /*6920*/  FFMA R31, R81.reuse, R108, R31 ;  /* 0x0000006c511f7223 */ /* 0x040fe2000000001f */
[----:B------:R-:W-:Y:S01]  /*6930*/  FFMA R28, R81, R109, R28 ;  /* 0x0000006d511c7223 */ /* 0x000fe2000000001c */
[----:B------:R-:W-:Y:S01]  /*6940*/  F2FP.SATFINITE.E4M3.F32.PACK_AB_MERGE_C R161, R21, R20, R162 ;  /* 0x0000001415a1723e */ /* 0x000fe200048070a2 */
[----:B------:R-:W-:Y:S01]  /*6950*/  FFMA R29, R81, R110, R29 ;  /* 0x0000006e511d7223 */ /* 0x000fe2000000001d */
[C---:B------:R-:W-:Y:S01]  /*6960*/  FMUL R30, R78.reuse, R34 ;  /* 0x000000224e1e7220 */ /* 0x040fe20000400000 */
[----:B------:R-:W-:Y:S01]  /*6970*/  F2FP.SATFINITE.E4M3.F32.PACK_AB_MERGE_C R163, R31, R26, RZ ;  /* 0x0000001a1fa3723e */ /* 0x000fe200048070ff */
[C---:B------:R-:W-:Y:S01]  /*6980*/  FMUL R35, R78.reuse, R35 ;  /* 0x000000234e237220 */ /* 0x040fe20000400000 */
[--C-:B------:R-:W-:Y:S02]  /*6990*/  HADD2.F32 R115, -RZ, R116.reuse.H0_H0 ;  /* 0x20000074ff737230 */ /* 0x100fe40000004100 */
[----:B------:R-:W-:Y:S01]  /*69a0*/  FFMA R30, R81, R111, R30 ;  /* 0x0000006f511e7223 */ /* 0x000fe2000000001e */
[----:B------:R-:W-:Y:S01]  /*69b0*/  F2FP.SATFINITE.E4M3.F32.PACK_AB_MERGE_C R162, R25, R24, R163 ;  /* 0x0000001819a2723e */ /* 0x000fe200048070a3 */
[C---:B------:R-:W-:Y:S01]  /*69c0*/  FFMA R35, R81.reuse, R112, R35 ;  /* 0x0000007051237223 */ /* 0x040fe20000000023 */
[C---:B------:R-:W-:Y:S01]  /*69d0*/  FFMA R32, R81.reuse, R113, R32 ;  /* 0x0000007151207223 */ /* 0x040fe20000000020 */
[----:B------:R-:W-:Y:S01]  /*69e0*/  FFMA R33, R81, R114, R33 ;  /* 0x0000007251217223 */ /* 0x000fe20000000021 */
[----:B------:R-:W-:Y:S02]  /*69f0*/  HADD2.F32 R116, -RZ, R116.H1_H1 ;  /* 0x30000074ff747230 */ /* 0x000fe40000004100 */
        /* <DEDUP_REMOVED lines=9> */
[----:B------:R-:W-:Y:S01]  /*6a90*/  HADD2.F32 R120, -RZ, R120.H1_H1 ;  /* 0x30000078ff787230 */ /* 0x000fe20000004100 */
[----:B------:R1:W-:Y:S01]  /*6aa0*/  STS.128 [R178+0x2010], R160 ;  /* 0x002010a0b2007388 */ /* 0x0003e20000000c00 */
[----:B------:R-:W-:Y:S01]  /*6ab0*/  F2FP.SATFINITE.E4M3.F32.PACK_AB_MERGE_C R184, R39, R34, RZ ;  /* 0x0000002227b8723e */ /* 0x000fe200048070ff */
[C---:B------:R-:W-:Y:S01]  /*6ac0*/  FMUL R38, R78.reuse, R42 ;  /* 0x0000002a4e267220 */ /* 0x040fe20000400000 */
[C---:B------:R-:W-:Y:S01]  /*6ad0*/  FMUL R43, R78.reuse, R43 ;  /* 0x0000002b4e2b7220 */ /* 0x040fe20000400000 */
[--C-:B------:R-:W-:Y:S01]  /*6ae0*/  HADD2.F32 R123, -RZ, R124.reuse.H0_H0 ;  /* 0x2000007cff7b7230 */ /* 0x100fe20000004100 */
[----:B------:R-:W-:Y:S01]  /*6af0*/  F2FP.SATFINITE.E4M3.F32.PACK_AB_MERGE_C R184, R33, R32, R184 ;  /* 0x0000002021b8723e */ /* 0x000fe200048070b8 */
[C---:B------:R-:W-:Y:S01]  /*6b00*/  FFMA R38, R81.reuse, R119, R38 ;  /* 0x0000007751267223 */ /* 0x040fe20000000026 */
        /* <DEDUP_REMOVED lines=12> */
[C---:B------:R-:W-:Y:S01]  /*6bd0*/  FFMA R45, R81.reuse, R126, R45 ;  /* 0x0000007e512d7223 */ /* 0x040fe2000000002d */
[----:B------:R-:W-:Y:S02]  /*6be0*/  HADD2.F32 R128, -RZ, R128.H1_H1 ;  /* 0x30000080ff807230 */ /* 0x000fe40000004100 */
[C---:B------:R-:W-:Y:S01]  /*6bf0*/  FMUL R46, R78.reuse, R50 ;  /* 0x000000324e2e7220 */ /* 0x040fe20000400000 */
[C---:B------:R-:W-:Y:S01]  /*6c00*/  FMUL R51, R78.reuse, R51 ;  /* 0x000000334e337220 */ /* 0x040fe20000400000 */
[--C-:B------:R-:W-:Y:S02]  /*6c10*/  HADD2.F32 R131, -RZ, R132.reuse.H0_H0 ;  /* 0x20000084ff837230 */ /* 0x100fe40000004100 */
[C---:B------:R-:W-:Y:S01]  /*6c20*/  FMUL R50, R78.reuse, R54 ;  /* 0x000000364e327220 */ /* 0x040fe20000400000 */
[C---:B------:R-:W-:Y:S01]  /*6c30*/  FFMA R46, R81.reuse, R127, R46 ;  /* 0x0000007f512e7223 */ /* 0x040fe2000000002e */
[----:B------:R-:W-:Y:S02]  /*6c40*/  HADD2.F32 R132, -RZ, R132.H1_H1 ;  /* 0x30000084ff847230 */ /* 0x000fe40000004100 */
[C---:B------:R-:W-:Y:S01]  /*6c50*/  FFMA R51, R81.reuse, R128, R51 ;  /* 0x0000008051337223 */ /* 0x040fe20000000033 */
[C---:B------:R-:W-:Y:S01]  /*6c60*/  FMUL R55, R78.reuse, R55 ;  /* 0x000000374e377220 */ /* 0x040fe20000400000 */
[C---:B------:R-:W-:Y:S01]  /*6c70*/  FFMA R48, R81.reuse, R129, R48 ;  /* 0x0000008151307223 */ /* 0x040fe20000000030 */
[C---:B------:R-:W-:Y:S01]  /*6c80*/  FFMA R49, R81.reuse, R130, R49 ;  /* 0x0000008251317223 */ /* 0x040fe20000000031 */
[--C-:B------:R-:W-:Y:S02]  /*6c90*/  HADD2.F32 R135, -RZ, R136.reuse.H0_H0 ;  /* 0x20000088ff877230 */ /* 0x100fe40000004100 */
[C---:B------:R-:W-:Y:S01]  /*6ca0*/  FFMA R50, R81.reuse, R131, R50 ;  /* 0x0000008351327223 */ /* 0x040fe20000000032 */
[----:B------:R-:W-:Y:S02]  /*6cb0*/  HADD2.F32 R136, -RZ, R136.H1_H1 ;  /* 0x30000088ff887230 */ /* 0x000fe40000004100 */
[C---:B------:R-:W-:Y:S01]  /*6cc0*/  FMUL R54, R78.reuse, R58 ;  /* 0x0000003a4e367220 */ /* 0x040fe20000400000 */
        /* <DEDUP_REMOVED lines=16> */
[----:B------:R-:W-:Y:S01]  /*6dd0*/  FFMA R63, R81, R140, R63 ;  /* 0x0000008c513f7223 */ /* 0x000fe2000000003f */
[----:B------:R-:W-:Y:S01]  /*6de0*/  FMUL R67, R78, R67 ;  /* 0x000000434e437220 */ /* 0x000fe20000400000 */
[----:B------:R-:W-:Y:S01]  /*6df0*/  F2FP.SATFINITE.E4M3.F32.PACK_AB_MERGE_C R186, R47, R42, RZ ;  /* 0x0000002a2fba723e */ /* 0x000fe200048070ff */
[----:B------:R-:W-:Y:S01]  /*6e00*/  FFMA R60, R81, R83, R60 ;  /* 0x00000053513c7223 */ /* 0x000fe2000000003c */
[----:B------:R-:W-:Y:S01]  /*6e10*/  F2FP.SATFINITE.E4M3.F32.PACK_AB_MERGE_C R187, R51, R46, RZ ;  /* 0x0000002e33bb723e */ /* 0x000fe200048070ff */
[C---:B------:R-:W-:Y:S01]  /*6e20*/  FFMA R61, R81.reuse, R80, R61 ;  /* 0x00000050513d7223 */ /* 0x040fe2000000003d */
[C---:B------:R-:W-:Y:S01]  /*6e30*/  FFMA R62, R81.reuse, R85, R62 ;  /* 0x00000055513e7223 */ /* 0x040fe2000000003e */
[----:B------:R-:W-:Y:S01]  /*6e40*/  FFMA R67, R81, R82, R67 ;  /* 0x0000005251437223 */ /* 0x000fe20000000043 */
[----:B------:R-:W-:Y:S02]  /*6e50*/  F2FP.SATFINITE.E4M3.F32.PACK_AB_MERGE_C R186, R41, R40, R186 ;  /* 0x0000002829ba723e */ /* 0x000fe400048070ba */
[----:B------:R-:W-:Y:S02]  /*6e60*/  F2FP.SATFINITE.E4M3.F32.PACK_AB_MERGE_C R187, R45, R44, R187 ;  /* 0x0000002c2dbb723e */ /* 0x000fe400048070bb */
[----:B------:R-:W-:Y:S02]  /*6e70*/  F2FP.SATFINITE.E4M3.F32.PACK_AB_MERGE_C R188, R55, R50, RZ ;  /* 0x0000003237bc723e */ /* 0x000fe400048070ff */
[----:B------:R-:W-:Y:S01]  /*6e80*/  F2FP.SATFINITE.E4M3.F32.PACK_AB_MERGE_C R189, R59, R54, RZ ;  /* 0x000000363bbd723e */ /* 0x000fe200048070ff */
[----:B------:R1:W-:Y:S01]  /*6e90*/  STS.128 [R177+0x2020], R184 ;  /* 0x002020b8b1007388 */ /* 0x0003e20000000c00 */
[----:B------:R-:W-:Y:S02]  /*6ea0*/  F2FP.SATFINITE.E4M3.F32.PACK_AB_MERGE_C R190, R63, R58, RZ ;  /* 0x0000003a3fbe723e */ /* 0x000fe400048070ff */
[----:B------:R-:W-:Y:S02]  /*6eb0*/  F2FP.SATFINITE.E4M3.F32.PACK_AB_MERGE_C R182, R67, R62, RZ ;  /* 0x0000003e43b6723e */ /* 0x000fe400048070ff */
[----:B------:R-:W-:Y:S02]  /*6ec0*/  F2FP.SATFINITE.E4M3.F32.PACK_AB_MERGE_C R188, R49, R48, R188 ;  /* 0x0000003031bc723e */ /* 0x000fe400048070bc */
[----:B------:R-:W-:Y:S02]  /*6ed0*/  F2FP.SATFINITE.E4M3.F32.PACK_AB_MERGE_C R189, R53, R52, R189 ;  /* 0x0000003435bd723e */ /* 0x000fe400048070bd */
[----:B------:R-:W-:Y:S02]  /*6ee0*/  F2FP.SATFINITE.E4M3.F32.PACK_AB_MERGE_C R190, R57, R56, R190 ;  /* 0x0000003839be723e */ /* 0x000fe400048070be */
[----:B------:R-:W-:Y:S02]  /*6ef0*/  F2FP.SATFINITE.E4M3.F32.PACK_AB_MERGE_C R191, R61, R60, R182 ;  /* 0x0000003c3dbf723e */ /* 0x000fe400048070b6 */
[----:B------:R-:W-:Y:S03]  /*6f00*/  IADD3 R76, PT, PT, R76, 0x1, RZ ;  /* 0x000000014c4c7810 */ /* 0x000fe60007ffe0ff */
[----:B------:R1:W-:Y:S01]  /*6f10*/  STS.128 [R176+0x2030], R188 ;  /* 0x002030bcb0007388 */ /* 0x0003e20000000c00 */
[----:B------:R-:W-:Y:S01]  /*6f20*/  @!PT LDS RZ, [RZ] ;  /* 0x00000000fffff984 */ /* 0x000fe20000000800 */
[----:B------:R-:W-:Y:S01]  /*6f30*/  @!PT LDS RZ, [RZ] ;  /* 0x00000000fffff984 */ /* 0x000fe20000000800 */
[----:B------:R-:W-:Y:S01]  /*6f40*/  @!PT LDS RZ, [RZ] ;  /* 0x00000000fffff984 */ /* 0x000fe20000000800 */
[----:B------:R-:W-:Y:S01]  /*6f50*/  @!PT LDS RZ, [RZ] ;  /* 0x00000000fffff984 */ /* 0x000fe20000000800 */
[----:B------:R3:W-:Y:S07]  /*6f60*/  MEMBAR.ALL.CTA ;  /* 0x0000000000007992 */ /* 0x0007ee0000008000 */
[----:B---3--:R-:W3:Y:S02]  /*6f70*/  FENCE.VIEW.ASYNC.S ;  /* 0x00000000000073c6 */ /* 0x008ee40000000000 */
[----:B---3--:R-:W-:Y:S06]  /*6f80*/  BAR.SYNC.DEFER_BLOCKING 0x1, 0x80 ;  /* 0x0042000000007b1d */ /* 0x008fec0000010000 */
[----:B------:R-:W-:Y:S05]  /*6f90*/  @P0 BRA `(.L_x_107) ;  /* 0x0000000000340947 */ /* 0x000fea0003800000 */
[----:B------:R-:W-:Y:S01]  /*6fa0*/  UIADD3 UR12, UPT, UPT, UR43, 0x2200, URZ ;  /* 0x000022002b0c7890 */ /* 0x000fe2000fffe0ff */
[----:B------:R-:W-:Y:S01]  /*6fb0*/  R2UR UR9, R155 ;  /* 0x000000009b0972ca */ /* 0x000fe200000e0000 */
[----:B------:R-:W-:Y:S01]  /*6fc0*/  UIADD3 UR10, UP0, UPT, UR46, 0x680, URZ ;  /* 0x000006802e0a7890 */ /* 0x000fe2000ff1e0ff */
[----:B------:R-:W-:Y:S01]  /*6fd0*/  R2UR UR8, R165 ;  /* 0x00000000a50872ca */ /* 0x000fe200000e0000 */
[----:B------:R-:W-:Y:S02]  /*6fe0*/  UMOV UR7, UR36 ;  /* 0x0000002400077c82 */ /* 0x000fe40008000000 */
[----:B------:R-:W-:Y:S01]  /*6ff0*/  IMAD.U32 R179, RZ, RZ, UR12 ;  /* 0x0000000cffb37e24 */ /* 0x000fe2000f8e00ff */
[----:B------:R-:W-:Y:S04]  /*7000*/  UIADD3.X UR11, UPT, UPT, URZ, UR47, URZ, UP0, !UPT ;  /* 0x0000002fff0b7290 */ /* 0x000fe800087fe4ff */
[----:B------:R-:W-:Y:S03]  /*7010*/  R2UR UR4, R179 ;  /* 0x00000000b30472ca */ /* 0x000fe600000e0000 */
[----:B------:R-:W-:Y:S02]  /*7020*/  USHF.L.U32 UR5, UR9, 0x6, URZ ;  /* 0x0000000609057899 */ /* 0x000fe400080006ff */
[----:B------:R-:W-:Y:S09]  /*7030*/  USHF.L.U32 UR6, UR8, 0x7, URZ ;  /* 0x0000000708067899 */ /* 0x000ff200080006ff */
[----:B------:R3:W-:Y:S01]  /*7040*/  UTMASTG.3D [UR4], [UR10] ;  /* 0x000000040a0073b5 */ /* 0x0007e20008010000 */
[----:B------:R0:W-:Y:S01]  /*7050*/  UTMACMDFLUSH ;  /* 0x00000000000079b7 */ /* 0x0001e20000000000 */
[----:B---3--:R-:W-:Y:S04]  /*7060*/  DEPBAR.LE SB0, 0x0 ;  /* 0x000080000000791a */ /* 0x008fe80000000000 */
.L_x_107:
[----:B------:R-:W-:Y:S05]  /*7070*/  BSYNC.RECONVERGENT B0 ;  /* 0x0000000000007941 */ /* 0x000fea0003800200 */
.L_x_106:
[----:B------:R-:W-:Y:S01]  /*7080*/  BAR.SYNC.DEFER_BLOCKING 0x1, 0x80 ;  /* 0x0042000000007b1d */ /* 0x000fe20000010000 */
[----:B------:R-:W-:Y:S01]  /*7090*/  ISETP.NE.AND P2, PT, R180, RZ, PT ;  /* 0x000000ffb400720c */ /* 0x000fe20003f45270 */
[----:B------:R-:W-:Y:S01]  /*70a0*/  IMAD.IADD R155, R75, 0x1, R143 ;  /* 0x000000014b9b7824 */ /* 0x000fe200078e028f */
[----:B------:R-:W-:Y:S01]  /*70b0*/  ISETP.NE.AND P0, PT, R181, 0x2, PT ;  /* 0x00000002b500780c */ /* 0x000fe20003f05270 */
[----:B------:R-:W-:Y:S01]  /*70c0*/  IMAD.IADD R165, R77, 0x1, R154 ;  /* 0x000000014da57824 */ /* 0x000fe200078e029a */
[----:B------:R-:W-:Y:S02]  /*70d0*/  ISETP.NE.AND P1, PT, R76, 0x4, PT ;  /* 0x000000044c00780c */ /* 0x000fe40003f25270 */
[----:B------:R-:W-:Y:S02]  /*70e0*/  SEL R3, RZ, 0x1, P0 ;  /* 0x00000001ff037807 */ /* 0x000fe40000000000 */
[----:B------:R-:W-:Y:S02]  /*70f0*/  SEL R0, RZ, 0x1, P1 ;  /* 0x00000001ff007807 */ /* 0x000fe40000800000 */
[----:B------:R-:W-:Y:S02]  /*7100*/  LOP3.LUT R174, R174, R3, RZ, 0x3c, !PT ;  /* 0x00000003aeae7212 */ /* 0x000fe400078e3cff */
[----:B------:R-:W-:Y:S02]  /*7110*/  LOP3.LUT R175, R175, R0, RZ, 0x3c, !PT ;  /* 0x00000000afaf7212 */ /* 0x000fe400078e3cff */
[----:B------:R-:W-:Y:S02]  /*7120*/  @P2 R2UR UR36, R171 ;  /* 0x00000000ab2422ca */ /* 0x000fe400000e0000 */
[----:B------:R-:W-:Y:S02]  /*7130*/  SEL R181, R181, RZ, P0 ;  /* 0x000000ffb5b57207 */ /* 0x000fe40000000000 */
[----:B------:R-:W-:Y:S01]  /*7140*/  SEL R76, R76, RZ, P1 ;  /* 0x000000ff4c4c7207 */ /* 0x000fe20000800000 */
[----:B------:R-:W-:Y:S10]  /*7150*/  @P2 BRA `(.L_x_108) ;  /* 0xffffffdc00702947 */ /* 0x000ff4000383ffff */
[----:B------:R-:W-:Y:S05]  /*7160*/  EXIT ;  /* 0x000000000000794d */ /* 0x000fea0003800000 */
.L_x_20:
[----:B--2---:R2:W1:Y:S02]  /*7170*/  SYNCS.PHASECHK.TRANS64.TRYWAIT P0, [R3+URZ+0x1a0], R2 ;  /* 0x0001a002030075a7 */ /* 0x00446400080011ff */
[----:B-1----:R-:W-:Y:S05]  /*7180*/  @!P0 NANOSLEEP.SYNCS 0x989680 ;  /* 0x009896800000895d */ /* 0x002fea0003900000 */
[----:B------:R-:W1:Y:S02]  /*7190*/  @!P0 SYNCS.PHASECHK.TRANS64 P0, [R3+URZ+0x1a0], R2 ;  /* 0x0001a002030085a7 */ /* 0x000e6400080010ff */
[----:B-1----:R-:W-:Y:S05]  /*71a0*/  @!P0 BRA `(.L_x_20) ;  /* 0xfffffffc00f08947 */ /* 0x002fea000383ffff */
[----:B------:R-:W-:Y:S05]  /*71b0*/  BRA `(.L_x_109) ;  /* 0xffffffa400647947 */ /* 0x000fea000383ffff */
.L_x_23:
[----:B-1----:R-:W-:-:S07]  /*71c0*/  MOV R2, UR33 ;  /* 0x0000002100027c02 */ /* 0x002fce0008000f00 */
.L_x_110:
[----:B-1----:R1:W2:Y:S02]  /*71d0*/  SYNCS.PHASECHK.TRANS64.TRYWAIT P0, [R2+URZ+0x88], R5 ;  /* 0x00008805020075a7 */ /* 0x0022a400080011ff */
[----:B--2---:R-:W-:Y:S05]  /*71e0*/  @!P0 NANOSLEEP.SYNCS 0x989680 ;  /* 0x009896800000895d */ /* 0x004fea0003900000 */
[----:B------:R-:W2:Y:S02]  /*71f0*/  @!P0 SYNCS.PHASECHK.TRANS64 P0, [R2+URZ+0x88], R5 ;  /* 0x00008805020085a7 */ /* 0x000ea400080010ff */
[----:B--2---:R-:W-:Y:S05]  /*7200*/  @!P0 BRA `(.L_x_110) ;  /* 0xfffffffc00f08947 */ /* 0x004fea000383ffff */
[----:B------:R-:W-:Y:S05]  /*7210*/  BRA `(.L_x_22) ;  /* 0xffffffa400b47947 */ /* 0x000fea000383ffff */
.L_x_29:
[----:B-1----:R-:W-:-:S07]  /*7220*/  MOV R2, UR17 ;  /* 0x0000001100027c02 */ /* 0x002fce0008000f00 */
.L_x_111:
[----:B-1----:R1:W2:Y:S02]  /*7230*/  SYNCS.PHASECHK.TRANS64.TRYWAIT P0, [R2+URZ+0x88], R5 ;  /* 0x00008805020075a7 */ /* 0x0022a400080011ff */
[----:B--2---:R-:W-:Y:S05]  /*7240*/  @!P0 NANOSLEEP.SYNCS 0x989680 ;  /* 0x009896800000895d */ /* 0x004fea0003900000 */
[----:B------:R-:W2:Y:S02]  /*7250*/  @!P0 SYNCS.PHASECHK.TRANS64 P0, [R2+URZ+0x88], R5 ;  /* 0x00008805020085a7 */ /* 0x000ea400080010ff */
[----:B--2---:R-:W-:Y:S05]  /*7260*/  @!P0 BRA `(.L_x_111) ;  /* 0xfffffffc00f08947 */ /* 0x004fea000383ffff */
[----:B------:R-:W-:Y:S05]  /*7270*/  BRA `(.L_x_28) ;  /* 0xffffffa8005c7947 */ /* 0x000fea000383ffff */
.L_x_33:
[----:B-1----:R1:W2:Y:S02]  /*7280*/  SYNCS.PHASECHK.TRANS64.TRYWAIT P0, [R2+URZ+0x130], R3 ;  /* 0x00013003020075a7 */ /* 0x0022a400080011ff */
[----:B--2---:R-:W-:Y:S05]  /*7290*/  @!P0 NANOSLEEP.SYNCS 0x989680 ;  /* 0x009896800000895d */ /* 0x004fea0003900000 */
[----:B------:R-:W2:Y:S02]  /*72a0*/  @!P0 SYNCS.PHASECHK.TRANS64 P0, [R2+URZ+0x130], R3 ;  /* 0x00013003020085a7 */ /* 0x000ea400080010ff */
[----:B--2---:R-:W-:Y:S05]  /*72b0*/  @!P0 BRA `(.L_x_33) ;  /* 0xfffffffc00f08947 */ /* 0x004fea000383ffff */
[----:B------:R-:W-:Y:S05]  /*72c0*/  BRA `(.L_x_112) ;  /* 0xffffffa800ec7947 */ /* 0x000fea000383ffff */
.L_x_37:
[----:B----4-:R-:W-:-:S07]  /*72d0*/  MOV R0, UR5 ;  /* 0x0000000500007c02 */ /* 0x010fce0008000f00 */
.L_x_113:
[----:B-1----:R1:W2:Y:S02]  /*72e0*/  SYNCS.PHASECHK.TRANS64.TRYWAIT P0, [R0+URZ], R3 ;  /* 0x00000003000075a7 */ /* 0x0022a400080011ff */
[----:B--2---:R-:W-:Y:S05]  /*72f0*/  @!P0 NANOSLEEP.SYNCS 0x989680 ;  /* 0x009896800000895d */ /* 0x004fea0003900000 */
[----:B------:R-:W2:Y:S02]  /*7300*/  @!P0 SYNCS.PHASECHK.TRANS64 P0, [R0+URZ], R3 ;  /* 0x00000003000085a7 */ /* 0x000ea400080010ff */
[----:B--2---:R-:W-:Y:S05]  /*7310*/  @!P0 BRA `(.L_x_113) ;  /* 0xfffffffc00f08947 */ /* 0x004fea000383ffff */
[----:B------:R-:W-:Y:S05]  /*7320*/  BRA `(.L_x_114) ;  /* 0xffffffb0005c7947 */ /* 0x000fea000383ffff */
.L_x_38:
[----:B----4-:R-:W-:-:S07]  /*7330*/  MOV R0, UR5 ;  /* 0x0000000500007c02 */ /* 0x010fce0008000f00 */
.L_x_115:
[----:B-1----:R1:W2:Y:S02]  /*7340*/  SYNCS.PHASECHK.TRANS64.TRYWAIT P0, [R0+URZ], R3 ;  /* 0x00000003000075a7 */ /* 0x0022a400080011ff */
[----:B--2---:R-:W-:Y:S05]  /*7350*/  @!P0 NANOSLEEP.SYNCS 0x989680 ;  /* 0x009896800000895d */ /* 0x004fea0003900000 */
[----:B------:R-:W2:Y:S02]  /*7360*/  @!P0 SYNCS.PHASECHK.TRANS64 P0, [R0+URZ], R3 ;  /* 0x00000003000085a7 */ /* 0x000ea400080010ff */
[----:B--2---:R-:W-:Y:S05]  /*7370*/  @!P0 BRA `(.L_x_115) ;  /* 0xfffffffc00f08947 */ /* 0x004fea000383ffff */
[----:B------:R-:W-:Y:S05]  /*7380*/  BRA `(.L_x_116) ;  /* 0xffffffb000687947 */ /* 0x000fea000383ffff */
.L_x_39:
[----:B----4-:R-:W-:-:S07]  /*7390*/  MOV R0, UR5 ;  /* 0x0000000500007c02 */ /* 0x010fce0008000f00 */
.L_x_117:
[----:B-1----:R1:W2:Y:S02]  /*73a0*/  SYNCS.PHASECHK.TRANS64.TRYWAIT P0, [R0+URZ], R3 ;  /* 0x00000003000075a7 */ /* 0x0022a400080011ff */
[----:B--2---:R-:W-:Y:S05]  /*73b0*/  @!P0 NANOSLEEP.SYNCS 0x989680 ;  /* 0x009896800000895d */ /* 0x004fea0003900000 */
[----:B------:R-:W2:Y:S02]  /*73c0*/  @!P0 SYNCS.PHASECHK.TRANS64 P0, [R0+URZ], R3 ;  /* 0x00000003000085a7 */ /* 0x000ea400080010ff */
[----:B--2---:R-:W-:Y:S05]  /*73d0*/  @!P0 BRA `(.L_x_117) ;  /* 0xfffffffc00f08947 */ /* 0x004fea000383ffff */
[----:B------:R-:W-:Y:S05]  /*73e0*/  BRA `(.L_x_118) ;  /* 0xffffffb000747947 */ /* 0x000fea000383ffff */
.L_x_40:
[----:B----4-:R-:W-:-:S07]  /*73f0*/  MOV R0, UR5 ;  /* 0x0000000500007c02 */ /* 0x010fce0008000f00 */
.L_x_119:
[----:B-1----:R1:W2:Y:S02]  /*7400*/  SYNCS.PHASECHK.TRANS64.TRYWAIT P0, [R0+URZ], R3 ;  /* 0x00000003000075a7 */ /* 0x0022a400080011ff */
[----:B--2---:R-:W-:Y:S05]  /*7410*/  @!P0 NANOSLEEP.SYNCS 0x989680 ;  /* 0x009896800000895d */ /* 0x004fea0003900000 */
[----:B------:R-:W2:Y:S02]  /*7420*/  @!P0 SYNCS.PHASECHK.TRANS64 P0, [R0+URZ], R3 ;  /* 0x00000003000085a7 */ /* 0x000ea400080010ff */
[----:B--2---:R-:W-:Y:S05]  /*7430*/  @!P0 BRA `(.L_x_119) ;  /* 0xfffffffc00f08947 */ /* 0x004fea000383ffff */
[----:B------:R-:W-:Y:S05]  /*7440*/  BRA `(.L_x_120) ;  /* 0xffffffb000807947 */ /* 0x000fea000383ffff */
.L_x_41:
[----:B----4-:R-:W-:-:S07]  /*7450*/  MOV R0, UR5 ;  /* 0x0000000500007c02 */ /* 0x010fce0008000f00 */
.L_x_121:
[----:B-1----:R1:W2:Y:S02]  /*7460*/  SYNCS.PHASECHK.TRANS64.TRYWAIT P0, [R0+URZ], R3 ;  /* 0x00000003000075a7 */ /* 0x0022a400080011ff */
[----:B--2---:R-:W-:Y:S05]  /*7470*/  @!P0 NANOSLEEP.SYNCS 0x989680 ;  /* 0x009896800000895d */ /* 0x004fea0003900000 */
[----:B------:R-:W2:Y:S02]  /*7480*/  @!P0 SYNCS.PHASECHK.TRANS64 P0, [R0+URZ], R3 ;  /* 0x00000003000085a7 */ /* 0x000ea400080010ff */
[----:B--2---:R-:W-:Y:S05]  /*7490*/  @!P0 BRA `(.L_x_121) ;  /* 0xfffffffc00f08947 */ /* 0x004fea000383ffff */
[----:B------:R-:W-:Y:S05]  /*74a0*/  BRA `(.L_x_122) ;  /* 0xffffffb0008c7947 */ /* 0x000fea000383ffff */
.L_x_42:
[----:B----4-:R-:W-:-:S07]  /*74b0*/  MOV R0, UR5 ;  /* 0x0000000500007c02 */ /* 0x010fce0008000f00 */
.L_x_123:
[----:B-1----:R1:W2:Y:S02]  /*74c0*/  SYNCS.PHASECHK.TRANS64.TRYWAIT P0, [R0+URZ], R3 ;  /* 0x00000003000075a7 */ /* 0x0022a400080011ff */
[----:B--2---:R-:W-:Y:S05]  /*74d0*/  @!P0 NANOSLEEP.SYNCS 0x989680 ;  /* 0x009896800000895d */ /* 0x004fea0003900000 */
[----:B------:R-:W2:Y:S02]  /*74e0*/  @!P0 SYNCS.PHASECHK.TRANS64 P0, [R0+URZ], R3 ;  /* 0x00000003000085a7 */ /* 0x000ea400080010ff */
[----:B--2---:R-:W-:Y:S05]  /*74f0*/  @!P0 BRA `(.L_x_123) ;  /* 0xfffffffc00f08947 */ /* 0x004fea000383ffff */
[----:B------:R-:W-:Y:S05]  /*7500*/  BRA `(.L_x_124) ;  /* 0xffffffb000987947 */ /* 0x000fea000383ffff */
.L_x_43:
[----:B----4-:R-:W-:-:S07]  /*7510*/  MOV R0, UR5 ;  /* 0x0000000500007c02 */ /* 0x010fce0008000f00 */
.L_x_125:
[----:B-1----:R1:W2:Y:S02]  /*7520*/  SYNCS.PHASECHK.TRANS64.TRYWAIT P0, [R0+URZ], R3 ;  /* 0x00000003000075a7 */ /* 0x0022a400080011ff */
[----:B--2---:R-:W-:Y:S05]  /*7530*/  @!P0 NANOSLEEP.SYNCS 0x989680 ;  /* 0x009896800000895d */ /* 0x004fea0003900000 */
[----:B------:R-:W2:Y:S02]  /*7540*/  @!P0 SYNCS.PHASECHK.TRANS64 P0, [R0+URZ], R3 ;  /* 0x00000003000085a7 */ /* 0x000ea400080010ff */
[----:B--2---:R-:W-:Y:S05]  /*7550*/  @!P0 BRA `(.L_x_125) ;  /* 0xfffffffc00f08947 */ /* 0x004fea000383ffff */
[----:B------:R-:W-:Y:S05]  /*7560*/  BRA `(.L_x_126) ;  /* 0xffffffb000a47947 */ /* 0x000fea000383ffff */
.L_x_44:
[----:B----4-:R-:W-:-:S07]  /*7570*/  MOV R0, UR5 ;  /* 0x0000000500007c02 */ /* 0x010fce0008000f00 */
.L_x_127:
[----:B-1----:R1:W2:Y:S02]  /*7580*/  SYNCS.PHASECHK.TRANS64.TRYWAIT P0, [R0+URZ], R3 ;  /* 0x00000003000075a7 */ /* 0x0022a400080011ff */
[----:B--2---:R-:W-:Y:S05]  /*7590*/  @!P0 NANOSLEEP.SYNCS 0x989680 ;  /* 0x009896800000895d */ /* 0x004fea0003900000 */
[----:B------:R-:W2:Y:S02]  /*75a0*/  @!P0 SYNCS.PHASECHK.TRANS64 P0, [R0+URZ], R3 ;  /* 0x00000003000085a7 */ /* 0x000ea400080010ff */
[----:B--2---:R-:W-:Y:S05]  /*75b0*/  @!P0 BRA `(.L_x_127) ;  /* 0xfffffffc00f08947 */ /* 0x004fea000383ffff */
[----:B------:R-:W-:Y:S05]  /*75c0*/  BRA `(.L_x_128) ;  /* 0xffffffb000b07947 */ /* 0x000fea000383ffff */
.L_x_45:
[----:B----4-:R-:W-:-:S07]  /*75d0*/  MOV R0, UR5 ;  /* 0x0000000500007c02 */ /* 0x010fce0008000f00 */
.L_x_129:
[----:B-1----:R1:W2:Y:S02]  /*75e0*/  SYNCS.PHASECHK.TRANS64.TRYWAIT P0, [R0+URZ], R3 ;  /* 0x00000003000075a7 */ /* 0x0022a400080011ff */
[----:B--2---:R-:W-:Y:S05]  /*75f0*/  @!P0 NANOSLEEP.SYNCS 0x989680 ;  /* 0x009896800000895d */ /* 0x004fea0003900000 */
[----:B------:R-:W2:Y:S02]  /*7600*/  @!P0 SYNCS.PHASECHK.TRANS64 P0, [R0+URZ], R3 ;  /* 0x00000003000085a7 */ /* 0x000ea400080010ff */
[----:B--2---:R-:W-:Y:S05]  /*7610*/  @!P0 BRA `(.L_x_129) ;  /* 0xfffffffc00f08947 */ /* 0x004fea000383ffff */
[----:B------:R-:W-:Y:S05]  /*7620*/  BRA `(.L_x_130) ;  /* 0xffffffb000bc7947 */ /* 0x000fea000383ffff */
.L_x_46:
[----:B----4-:R-:W-:-:S07]  /*7630*/  MOV R0, UR5 ;  /* 0x0000000500007c02 */ /* 0x010fce0008000f00 */
.L_x_131:
[----:B-1----:R1:W2:Y:S02]  /*7640*/  SYNCS.PHASECHK.TRANS64.TRYWAIT P0, [R0+URZ], R3 ;  /* 0x00000003000075a7 */ /* 0x0022a400080011ff */
[----:B--2---:R-:W-:Y:S05]  /*7650*/  @!P0 NANOSLEEP.SYNCS 0x989680 ;  /* 0x009896800000895d */ /* 0x004fea0003900000 */
[----:B------:R-:W2:Y:S02]  /*7660*/  @!P0 SYNCS.PHASECHK.TRANS64 P0, [R0+URZ], R3 ;  /* 0x00000003000085a7 */ /* 0x000ea400080010ff */
[----:B--2---:R-:W-:Y:S05]  /*7670*/  @!P0 BRA `(.L_x_131) ;  /* 0xfffffffc00f08947 */ /* 0x004fea000383ffff */
[----:B------:R-:W-:Y:S05]  /*7680*/  BRA `(.L_x_132) ;  /* 0xffffffb000c87947 */ /* 0x000fea000383ffff */
.L_x_47:
[----:B----4-:R-:W-:-:S07]  /*7690*/  MOV R0, UR5 ;  /* 0x0000000500007c02 */ /* 0x010fce0008000f00 */
.L_x_133:
[----:B-1----:R1:W2:Y:S02]  /*76a0*/  SYNCS.PHASECHK.TRANS64.TRYWAIT P0, [R0+URZ], R3 ;  /* 0x00000003000075a7 */ /* 0x0022a400080011ff */
[----:B--2---:R-:W-:Y:S05]  /*76b0*/  @!P0 NANOSLEEP.SYNCS 0x989680 ;  /* 0x009896800000895d */ /* 0x004fea0003900000 */
[----:B------:R-:W2:Y:S02]  /*76c0*/  @!P0 SYNCS.PHASECHK.TRANS64 P0, [R0+URZ], R3 ;  /* 0x00000003000085a7 */ /* 0x000ea400080010ff */
[----:B--2---:R-:W-:Y:S05]  /*76d0*/  @!P0 BRA `(.L_x_133) ;  /* 0xfffffffc00f08947 */ /* 0x004fea000383ffff */
[----:B------:R-:W-:Y:S05]  /*76e0*/  BRA `(.L_x_134) ;  /* 0xffffffb000d47947 */ /* 0x000fea000383ffff */
.L_x_48:
[----:B----4-:R-:W-:-:S07]  /*76f0*/  MOV R0, UR5 ;  /* 0x0000000500007c02 */ /* 0x010fce0008000f00 */
.L_x_135:
[----:B-1----:R1:W2:Y:S02]  /*7700*/  SYNCS.PHASECHK.TRANS64.TRYWAIT P0, [R0+URZ], R3 ;  /* 0x00000003000075a7 */ /* 0x0022a400080011ff */
[----:B--2---:R-:W-:Y:S05]  /*7710*/  @!P0 NANOSLEEP.SYNCS 0x989680 ;  /* 0x009896800000895d */ /* 0x004fea0003900000 */
[----:B------:R-:W2:Y:S02]  /*7720*/  @!P0 SYNCS.PHASECHK.TRANS64 P0, [R0+URZ], R3 ;  /* 0x00000003000085a7 */ /* 0x000ea400080010ff */
[----:B--2---:R-:W-:Y:S05]  /*7730*/  @!P0 BRA `(.L_x_135) ;  /* 0xfffffffc00f08947 */ /* 0x004fea000383ffff */
[----:B------:R-:W-:Y:S05]  /*7740*/  BRA `(.L_x_136) ;  /* 0xffffffb000e07947 */ /* 0x000fea000383ffff */
.L_x_49:
[----:B----4-:R-:W-:-:S07]  /*7750*/  MOV R0, UR5 ;  /* 0x0000000500007c02 */ /* 0x010fce0008000f00 */
.L_x_137:
[----:B-1----:R1:W2:Y:S02]  /*7760*/  SYNCS.PHASECHK.TRANS64.TRYWAIT P0, [R0+URZ], R3 ;  /* 0x00000003000075a7 */ /* 0x0022a400080011ff */
[----:B--2---:R-:W-:Y:S05]  /*7770*/  @!P0 NANOSLEEP.SYNCS 0x989680 ;  /* 0x009896800000895d */ /* 0x004fea0003900000 */
[----:B------:R-:W2:Y:S02]  /*7780*/  @!P0 SYNCS.PHASECHK.TRANS64 P0, [R0+URZ], R3 ;  /* 0x00000003000085a7 */ /* 0x000ea400080010ff */
[----:B--2---:R-:W-:Y:S05]  /*7790*/  @!P0 BRA `(.L_x_137) ;  /* 0xfffffffc00f08947 */ /* 0x004fea000383ffff */
[----:B------:R-:W-:Y:S05]  /*77a0*/  BRA `(.L_x_138) ;  /* 0xffffffb000ec7947 */ /* 0x000fea000383ffff */
.L_x_50:
[----:B----4-:R-:W-:-:S07]  /*77b0*/  MOV R0, UR5 ;  /* 0x0000000500007c02 */ /* 0x010fce0008000f00 */
.L_x_139:
[----:B-1----:R1:W2:Y:S02]  /*77c0*/  SYNCS.PHASECHK.TRANS64.TRYWAIT P0, [R0+URZ], R3 ;  /* 0x00000003000075a7 */ /* 0x0022a400080011ff */
[----:B--2---:R-:W-:Y:S05]  /*77d0*/  @!P0 NANOSLEEP.SYNCS 0x989680 ;  /* 0x009896800000895d */ /* 0x004fea0003900000 */
[----:B------:R-:W2:Y:S02]  /*77e0*/  @!P0 SYNCS.PHASECHK.TRANS64 P0, [R0+URZ], R3 ;  /* 0x00000003000085a7 */ /* 0x000ea400080010ff */
[----:B--2---:R-:W-:Y:S05]  /*77f0*/  @!P0 BRA `(.L_x_139) ;  /* 0xfffffffc00f08947 */ /* 0x004fea000383ffff */
[----:B------:R-:W-:Y:S05]  /*7800*/  BRA `(.L_x_140) ;  /* 0xffffffb000f87947 */ /* 0x000fea000383ffff */
.L_x_51:
[----:B----4-:R-:W-:-:S07]  /*7810*/  MOV R0, UR5 ;  /* 0x0000000500007c02 */ /* 0x010fce0008000f00 */
.L_x_141:
[----:B-1----:R1:W2:Y:S02]  /*7820*/  SYNCS.PHASECHK.TRANS64.TRYWAIT P0, [R0+URZ], R3 ;  /* 0x00000003000075a7 */ /* 0x0022a400080011ff */
[----:B--2---:R-:W-:Y:S05]  /*7830*/  @!P0 NANOSLEEP.SYNCS 0x989680 ;  /* 0x009896800000895d */ /* 0x004fea0003900000 */
[----:B------:R-:W2:Y:S02]  /*7840*/  @!P0 SYNCS.PHASECHK.TRANS64 P0, [R0+URZ], R3 ;  /* 0x00000003000085a7 */ /* 0x000ea400080010ff */
[----:B--2---:R-:W-:Y:S05]  /*7850*/  @!P0 BRA `(.L_x_141) ;  /* 0xfffffffc00f08947 */ /* 0x004fea000383ffff */
[----:B------:R-:W-:Y:S05]  /*7860*/  BRA `(.L_x_142) ;  /* 0xffffffb400047947 */ /* 0x000fea000383ffff */
.L_x_52:
[----:B----4-:R-:W-:-:S07]  /*7870*/  MOV R0, UR5 ;  /* 0x0000000500007c02 */ /* 0x010fce0008000f00 */
.L_x_143:
[----:B-1----:R1:W2:Y:S02]  /*7880*/  SYNCS.PHASECHK.TRANS64.TRYWAIT P0, [R0+URZ], R3 ;  /* 0x00000003000075a7 */ /* 0x0022a400080011ff */
[----:B--2---:R-:W-:Y:S05]  /*7890*/  @!P0 NANOSLEEP.SYNCS 0x989680 ;  /* 0x009896800000895d */ /* 0x004fea0003900000 */
[----:B------:R-:W2:Y:S02]  /*78a0*/  @!P0 SYNCS.PHASECHK.TRANS64 P0, [R0+URZ], R3 ;  /* 0x00000003000085a7 */ /* 0x000ea400080010ff */
[----:B--2---:R-:W-:Y:S05]  /*78b0*/  @!P0 BRA `(.L_x_143) ;  /* 0xfffffffc00f08947 */ /* 0x004fea000383ffff */
[----:B------:R-:W-:Y:S05]  /*78c0*/  BRA `(.L_x_144) ;  /* 0xffffffb400107947 */ /* 0x000fea000383ffff */
.L_x_55:
[----:B-1----:R1:W2:Y:S02]  /*78d0*/  SYNCS.PHASECHK.TRANS64.TRYWAIT P0, [R0+URZ+0x190], R5 ;  /* 0x00019005000075a7 */ /* 0x0022a400080011ff */
[----:B--2---:R-:W-:Y:S05]  /*78e0*/  @!P0 NANOSLEEP.SYNCS 0x989680 ;  /* 0x009896800000895d */ /* 0x004fea0003900000 */
[----:B------:R-:W2:Y:S02]  /*78f0*/  @!P0 SYNCS.PHASECHK.TRANS64 P0, [R0+URZ+0x190], R5 ;  /* 0x00019005000085a7 */ /* 0x000ea400080010ff */
[----:B--2---:R-:W-:Y:S05]  /*7900*/  @!P0 BRA `(.L_x_55) ;  /* 0xfffffffc00f08947 */ /* 0x004fea000383ffff */
[----:B------:R-:W-:Y:S05]  /*7910*/  BRA `(.L_x_145) ;  /* 0xffffffb4006c7947 */ /* 0x000fea000383ffff */
.L_x_56:
[----:B------:R-:W-:-:S07]  /*7920*/  MOV R0, UR5 ;  /* 0x0000000500007c02 */ /* 0x000fce0008000f00 */
.L_x_146:
[----:B-1----:R1:W2:Y:S02]  /*7930*/  SYNCS.PHASECHK.TRANS64.TRYWAIT P0, [R0+URZ+0x140], R5 ;  /* 0x00014005000075a7 */ /* 0x0022a400080011ff */
[----:B--2---:R-:W-:Y:S05]  /*7940*/  @!P0 NANOSLEEP.SYNCS 0x989680 ;  /* 0x009896800000895d */ /* 0x004fea0003900000 */
[----:B------:R-:W2:Y:S02]  /*7950*/  @!P0 SYNCS.PHASECHK.TRANS64 P0, [R0+URZ+0x140], R5 ;  /* 0x00014005000085a7 */ /* 0x000ea400080010ff */
[----:B--2---:R-:W-:Y:S05]  /*7960*/  @!P0 BRA `(.L_x_146) ;  /* 0xfffffffc00f08947 */ /* 0x004fea000383ffff */
[----:B------:R-:W-:Y:S05]  /*7970*/  BRA `(.L_x_147) ;  /* 0xffffffb4007c7947 */ /* 0x000fea000383ffff */
.L_x_57:
[----:B-1----:R1:W2:Y:S02]  /*7980*/  SYNCS.PHASECHK.TRANS64.TRYWAIT P1, [R0+URZ+0x130], R5 ;  /* 0x00013005000075a7 */ /* 0x0022a400080211ff */
[----:B--2---:R-:W-:Y:S05]  /*7990*/  @!P1 NANOSLEEP.SYNCS 0x989680 ;  /* 0x009896800000995d */ /* 0x004fea0003900000 */
[----:B------:R-:W2:Y:S02]  /*79a0*/  @!P1 SYNCS.PHASECHK.TRANS64 P1, [R0+URZ+0x130], R5 ;  /* 0x00013005000095a7 */ /* 0x000ea400080210ff */
[----:B--2---:R-:W-:Y:S05]  /*79b0*/  @!P1 BRA `(.L_x_57) ;  /* 0xfffffffc00f09947 */ /* 0x004fea000383ffff */
[----:B------:R-:W-:Y:S05]  /*79c0*/  BRA `(.L_x_148) ;  /* 0xffffffb400ac7947 */ /* 0x000fea000383ffff */
.L_x_60:
[----:B------:R-:W-:-:S07]  /*79d0*/  MOV R0, UR5 ;  /* 0x0000000500007c02 */ /* 0x000fce0008000f00 */
.L_x_149:
[----:B-1----:R1:W2:Y:S02]  /*79e0*/  SYNCS.PHASECHK.TRANS64.TRYWAIT P0, [R0+URZ+0x140], R3 ;  /* 0x00014003000075a7 */ /* 0x0022a400080011ff */
[----:B--2---:R-:W-:Y:S05]  /*79f0*/  @!P0 NANOSLEEP.SYNCS 0x989680 ;  /* 0x009896800000895d */ /* 0x004fea0003900000 */
[----:B------:R-:W2:Y:S02]  /*7a00*/  @!P0 SYNCS.PHASECHK.TRANS64 P0, [R0+URZ+0x140], R3 ;  /* 0x00014003000085a7 */ /* 0x000ea400080010ff */
[----:B--2---:R-:W-:Y:S05]  /*7a10*/  @!P0 BRA `(.L_x_149) ;  /* 0xfffffffc00f08947 */ /* 0x004fea000383ffff */
[----:B------:R-:W-:Y:S05]  /*7a20*/  BRA `(.L_x_59) ;  /* 0xffffffb800007947 */ /* 0x000fea000383ffff */
.L_x_67:
[----:B-1----:R1:W2:Y:S02]  /*7a30*/  SYNCS.PHASECHK.TRANS64.TRYWAIT P1, [R0+URZ+0x130], R5 ;  /* 0x00013005000075a7 */ /* 0x0022a400080211ff */
[----:B--2---:R-:W-:Y:S05]  /*7a40*/  @!P1 NANOSLEEP.SYNCS 0x989680 ;  /* 0x009896800000995d */ /* 0x004fea0003900000 */
[----:B------:R-:W2:Y:S02]  /*7a50*/  @!P1 SYNCS.PHASECHK.TRANS64 P1, [R0+URZ+0x130], R5 ;  /* 0x00013005000095a7 */ /* 0x000ea400080210ff */
[----:B--2---:R-:W-:Y:S05]  /*7a60*/  @!P1 BRA `(.L_x_67) ;  /* 0xfffffffc00f09947 */ /* 0x004fea000383ffff */
[----:B------:R-:W-:Y:S05]  /*7a70*/  BRA `(.L_x_150) ;  /* 0xffffffbc005c7947 */ /* 0x000fea000383ffff */
.L_x_68:
[----:B------:R-:W-:-:S07]  /*7a80*/  MOV R3, UR8 ;  /* 0x0000000800037c02 */ /* 0x000fce0008000f00 */
.L_x_151:
[----:B-1----:R1:W2:Y:S02]  /*7a90*/  SYNCS.PHASECHK.TRANS64.TRYWAIT P0, [R3+URZ+0x170], R0 ;  /* 0x00017000030075a7 */ /* 0x0022a400080011ff */
[----:B--2---:R-:W-:Y:S05]  /*7aa0*/  @!P0 NANOSLEEP.SYNCS 0x989680 ;  /* 0x009896800000895d */ /* 0x004fea0003900000 */
[----:B------:R-:W2:Y:S02]  /*7ab0*/  @!P0 SYNCS.PHASECHK.TRANS64 P0, [R3+URZ+0x170], R0 ;  /* 0x00017000030085a7 */ /* 0x000ea400080010ff */
[----:B--2---:R-:W-:Y:S05]  /*7ac0*/  @!P0 BRA `(.L_x_151) ;  /* 0xfffffffc00f08947 */ /* 0x004fea000383ffff */
[----:B------:R-:W-:Y:S05]  /*7ad0*/  BRA `(.L_x_152) ;  /* 0xffffffbc00947947 */ /* 0x000fea000383ffff */
.L_x_71:
[----:B------:R-:W-:Y:S07]  /*7ae0*/  MOV R0, UR7 ;  /* 0x0000000700007c02 */ /* 0x000fee0008000f00 */
.L_x_153:
[----:B-1----:R1:W2:Y:S02]  /*7af0*/  SYNCS.PHASECHK.TRANS64.TRYWAIT P0, [R0+URZ], R3 ;  /* 0x00000003000075a7 */ /* 0x0022a400080011ff */
[----:B--2---:R-:W-:Y:S05]  /*7b00*/  @!P0 NANOSLEEP.SYNCS 0x989680 ;  /* 0x009896800000895d */ /* 0x004fea0003900000 */
[----:B------:R-:W2:Y:S02]  /*7b10*/  @!P0 SYNCS.PHASECHK.TRANS64 P0, [R0+URZ], R3 ;  /* 0x00000003000085a7 */ /* 0x000ea400080010ff */
[----:B--2---:R-:W-:Y:S05]  /*7b20*/  @!P0 BRA `(.L_x_153) ;  /* 0xfffffffc00f08947 */ /* 0x004fea000383ffff */
[----:B------:R-:W-:Y:S05]  /*7b30*/  BRA `(.L_x_70) ;  /* 0xffffffbc00b07947 */ /* 0x000fea000383ffff */
.L_x_74:
[----:B------:R-:W-:-:S07]  /*7b40*/  MOV R0, UR5 ;  /* 0x0000000500007c02 */ /* 0x000fce0008000f00 */
.L_x_154:
[----:B--2---:R2:W3:Y:S02]  /*7b50*/  SYNCS.PHASECHK.TRANS64.TRYWAIT P0, [R0+URZ], R3 ;  /* 0x00000003000075a7 */ /* 0x0044e400080011ff */
[----:B---3--:R-:W-:Y:S05]  /*7b60*/  @!P0 NANOSLEEP.SYNCS 0x989680 ;  /* 0x009896800000895d */ /* 0x008fea0003900000 */
[----:B------:R-:W3:Y:S02]  /*7b70*/  @!P0 SYNCS.PHASECHK.TRANS64 P0, [R0+URZ], R3 ;  /* 0x00000003000085a7 */ /* 0x000ee400080010ff */
[----:B---3--:R-:W-:Y:S05]  /*7b80*/  @!P0 BRA `(.L_x_154) ;  /* 0xfffffffc00f08947 */ /* 0x008fea000383ffff */
[----:B------:R-:W-:Y:S05]  /*7b90*/  BRA `(.L_x_155) ;  /* 0xffffffc000647947 */ /* 0x000fea000383ffff */
.L_x_75:
[----:B------:R-:W-:-:S07]  /*7ba0*/  MOV R0, UR5 ;  /* 0x0000000500007c02 */ /* 0x000fce0008000f00 */
.L_x_156:
[----:B-1----:R1:W2:Y:S02]  /*7bb0*/  SYNCS.PHASECHK.TRANS64.TRYWAIT P0, [R0+URZ], R3 ;  /* 0x00000003000075a7 */ /* 0x0022a400080011ff */
[----:B--2---:R-:W-:Y:S05]  /*7bc0*/  @!P0 NANOSLEEP.SYNCS 0x989680 ;  /* 0x009896800000895d */ /* 0x004fea0003900000 */
[----:B------:R-:W2:Y:S02]  /*7bd0*/  @!P0 SYNCS.PHASECHK.TRANS64 P0, [R0+URZ], R3 ;  /* 0x00000003000085a7 */ /* 0x000ea400080010ff */
[----:B--2---:R-:W-:Y:S05]  /*7be0*/  @!P0 BRA `(.L_x_156) ;  /* 0xfffffffc00f08947 */ /* 0x004fea000383ffff */
[----:B------:R-:W-:Y:S05]  /*7bf0*/  BRA `(.L_x_157) ;  /* 0xffffffc000707947 */ /* 0x000fea000383ffff */
.L_x_76:
[----:B------:R-:W-:-:S07]  /*7c00*/  MOV R0, UR5 ;  /* 0x0000000500007c02 */ /* 0x000fce0008000f00 */
.L_x_158:
[----:B-1----:R1:W2:Y:S02]  /*7c10*/  SYNCS.PHASECHK.TRANS64.TRYWAIT P0, [R0+URZ], R3 ;  /* 0x00000003000075a7 */ /* 0x0022a400080011ff */
[----:B--2---:R-:W-:Y:S05]  /*7c20*/  @!P0 NANOSLEEP.SYNCS 0x989680 ;  /* 0x009896800000895d */ /* 0x004fea0003900000 */
[----:B------:R-:W2:Y:S02]  /*7c30*/  @!P0 SYNCS.PHASECHK.TRANS64 P0, [R0+URZ], R3 ;  /* 0x00000003000085a7 */ /* 0x000ea400080010ff */
[----:B--2---:R-:W-:Y:S05]  /*7c40*/  @!P0 BRA `(.L_x_158) ;  /* 0xfffffffc00f08947 */ /* 0x004fea000383ffff */
[----:B------:R-:W-:Y:S05]  /*7c50*/  BRA `(.L_x_159) ;  /* 0xffffffc0007c7947 */ /* 0x000fea000383ffff */
.L_x_77:
[----:B------:R-:W-:-:S07]  /*7c60*/  MOV R0, UR7 ;  /* 0x0000000700007c02 */ /* 0x000fce0008000f00 */
.L_x_160:
[----:B-1----:R1:W2:Y:S02]  /*7c70*/  SYNCS.PHASECHK.TRANS64.TRYWAIT P0, [R0+URZ], R3 ;  /* 0x00000003000075a7 */ /* 0x0022a400080011ff */
[----:B--2---:R-:W-:Y:S05]  /*7c80*/  @!P0 NANOSLEEP.SYNCS 0x989680 ;  /* 0x009896800000895d */ /* 0x004fea0003900000 */
[----:B------:R-:W2:Y:S02]  /*7c90*/  @!P0 SYNCS.PHASECHK.TRANS64 P0, [R0+URZ], R3 ;  /* 0x00000003000085a7 */ /* 0x000ea400080010ff */
[----:B--2---:R-:W-:Y:S05]  /*7ca0*/  @!P0 BRA `(.L_x_160) ;  /* 0xfffffffc00f08947 */ /* 0x004fea000383ffff */
[----:B------:R-:W-:Y:S05]  /*7cb0*/  BRA `(.L_x_161) ;  /* 0xffffffc000887947 */ /* 0x000fea000383ffff */
.L_x_82:
[----:B---3--:R3:W1:Y:S02]  /*7cc0*/  SYNCS.PHASECHK.TRANS64.TRYWAIT P0, [R0+URZ+0x130], R3 ;  /* 0x00013003000075a7 */ /* 0x00866400080011ff */
[----:B-1----:R-:W-:Y:S05]  /*7cd0*/  @!P0 NANOSLEEP.SYNCS 0x989680 ;  /* 0x009896800000895d */ /* 0x002fea0003900000 */
[----:B------:R-:W1:Y:S02]  /*7ce0*/  @!P0 SYNCS.PHASECHK.TRANS64 P0, [R0+URZ+0x130], R3 ;  /* 0x00013003000085a7 */ /* 0x000e6400080010ff */
[----:B-1----:R-:W-:Y:S05]  /*7cf0*/  @!P0 BRA `(.L_x_82) ;  /* 0xfffffffc00f08947 */ /* 0x002fea000383ffff */
[----:B------:R-:W-:Y:S05]  /*7d00*/  BRA `(.L_x_162) ;  /* 0xffffffc400847947 */ /* 0x000fea000383ffff */
.L_x_85:
[----:B------:R-:W-:Y:S07]  /*7d10*/  MOV R0, UR6 ;  /* 0x0000000600007c02 */ /* 0x000fee0008000f00 */
.L_x_163:
[----:B-1----:R1:W3:Y:S02]  /*7d20*/  SYNCS.PHASECHK.TRANS64.TRYWAIT P0, [R0+URZ+0x128], R3 ;  /* 0x00012803000075a7 */ /* 0x0022e400080011ff */
[----:B---3--:R-:W-:Y:S05]  /*7d30*/  @!P0 NANOSLEEP.SYNCS 0x989680 ;  /* 0x009896800000895d */ /* 0x008fea0003900000 */
[----:B------:R-:W3:Y:S02]  /*7d40*/  @!P0 SYNCS.PHASECHK.TRANS64 P0, [R0+URZ+0x128], R3 ;  /* 0x00012803000085a7 */ /* 0x000ee400080010ff */
[----:B---3--:R-:W-:Y:S05]  /*7d50*/  @!P0 BRA `(.L_x_163) ;  /* 0xfffffffc00f08947 */ /* 0x008fea000383ffff */
[----:B------:R-:W-:Y:S05]  /*7d60*/  BRA `(.L_x_84) ;  /* 0xffffffc800707947 */ /* 0x000fea000383ffff */
.L_x_88:
[----:B------:R-:W-:Y:S07]  /*7d70*/  MOV R3, UR6 ;  /* 0x0000000600037c02 */ /* 0x000fee0008000f00 */
.L_x_164:
[----:B-1----:R1:W2:Y:S02]  /*7d80*/  SYNCS.PHASECHK.TRANS64.TRYWAIT P2, [R3+URZ+0x118], R26 ;  /* 0x0001181a030075a7 */ /* 0x0022a400080411ff */
[----:B--2---:R-:W-:Y:S05]  /*7d90*/  @!P2 NANOSLEEP.SYNCS 0x989680 ;  /* 0x009896800000a95d */ /* 0x004fea0003900000 */
[----:B------:R-:W2:Y:S02]  /*7da0*/  @!P2 SYNCS.PHASECHK.TRANS64 P2, [R3+URZ+0x118], R26 ;  /* 0x0001181a0300a5a7 */ /* 0x000ea400080410ff */
[----:B--2---:R-:W-:Y:S05]  /*7db0*/  @!P2 BRA `(.L_x_164) ;  /* 0xfffffffc00f0a947 */ /* 0x004fea000383ffff */
[----:B------:R-:W-:Y:S05]  /*7dc0*/  BRA `(.L_x_165) ;  /* 0xffffffcc00047947 */ /* 0x000fea000383ffff */
.L_x_91:
[----:B--2---:R2:W4:Y:S02]  /*7dd0*/  SYNCS.PHASECHK.TRANS64.TRYWAIT P0, [R0+URZ+0x130], R3 ;  /* 0x00013003000075a7 */ /* 0x00452400080011ff */
[----:B----4-:R-:W-:Y:S05]  /*7de0*/  @!P0 NANOSLEEP.SYNCS 0x989680 ;  /* 0x009896800000895d */ /* 0x010fea0003900000 */
[----:B------:R-:W4:Y:S02]  /*7df0*/  @!P0 SYNCS.PHASECHK.TRANS64 P0, [R0+URZ+0x130], R3 ;  /* 0x00013003000085a7 */ /* 0x000f2400080010ff */
[----:B----4-:R-:W-:Y:S05]  /*7e00*/  @!P0 BRA `(.L_x_91) ;  /* 0xfffffffc00f08947 */ /* 0x010fea000383ffff */
[----:B------:R-:W-:Y:S05]  /*7e10*/  BRA `(.L_x_166) ;  /* 0xffffffd000547947 */ /* 0x000fea000383ffff */
.L_x_102:
[----:B-1----:R-:W-:Y:S04]  /*7e20*/  MOV R0, UR43 ;  /* 0x0000002b00007c02 */ /* 0x002fe80008000f00 */
[----:B------:R1:W2:Y:S03]  /*7e30*/  SYNCS.PHASECHK.TRANS64.TRYWAIT P1, [R0+URZ+0x110], R3 ;  /* 0x00011003000075a7 */ /* 0x0002a600080211ff */
[----:B--2---:R-:W-:Y:S05]  /*7e40*/  @!P1 NANOSLEEP.SYNCS 0x989680 ;  /* 0x009896800000995d */ /* 0x004fea0003900000 */
[----:B------:R-:W2:Y:S02]  /*7e50*/  @!P1 SYNCS.PHASECHK.TRANS64 P1, [R0+URZ+0x110], R3 ;  /* 0x00011003000095a7 */ /* 0x000ea400080210ff */
[----:B--2---:R-:W-:Y:S05]  /*7e60*/  @!P1 BRA `(.L_x_102) ;  /* 0xfffffffc00ec9947 */ /* 0x004fea000383ffff */
[----:B------:R-:W-:Y:S05]  /*7e70*/  BRA `(.L_x_101) ;  /* 0xffffffdc00507947 */ /* 0x000fea000383ffff */
.L_x_104:
[----:B------:R1:W1:Y:S02]  /*7e80*/  SYNCS.PHASECHK.TRANS64.TRYWAIT P1, [R156+URZ+0x150], R5 ;  /* 0x000150059c0075a7 */ /* 0x00026400080211ff */
[----:B-1----:R-:W-:Y:S05]  /*7e90*/  @!P1 NANOSLEEP.SYNCS 0x989680 ;  /* 0x009896800000995d */ /* 0x002fea0003900000 */
[----:B------:R-:W1:Y:S02]  /*7ea0*/  @!P1 SYNCS.PHASECHK.TRANS64 P1, [R156+URZ+0x150], R5 ;  /* 0x000150059c0095a7 */ /* 0x000e6400080210ff */
[----:B-1----:R-:W-:Y:S05]  /*7eb0*/  @!P1 BRA `(.L_x_104) ;  /* 0xfffffffc00f09947 */ /* 0x002fea000383ffff */
[----:B------:R-:W-:Y:S05]  /*7ec0*/  BRA `(.L_x_103) ;  /* 0xffffffdc00947947 */ /* 0x000fea000383ffff */
        .weak           $__internal_0_$__cuda_sm10x_tcgen05_guardrail_trap_col_being_dealloced_not_returned_by_alloc
        .type           $__internal_0_$__cuda_sm10x_tcgen05_guardrail_trap_col_being_dealloced_not_returned_by_alloc,@function
        .size           $__internal_0_$__cuda_sm10x_tcgen05_guardrail_trap_col_being_dealloced_not_returned_by_alloc,($__internal_1_$__cuda_sm10x_tcgen05_guardrail_trap_phase_invalid_during_alloc - $__internal_0_$__cuda_sm10x_tcgen05_guardrail_trap_col_being_dealloced_not_returned_by_alloc)
$__internal_0_$__cuda_sm10x_tcgen05_guardrail_trap_col_being_dealloced_not_returned_by_alloc:
[----:B------:R-:W-:Y:S05]  /*7ed0*/  BPT.TRAP 0x1 ;  /* 0x000000040000795c */ /* 0x000fea0000300000 */
[----:B------:R-:W-:-:S04]  /*7ee0*/  HFMA2 R3, -RZ, RZ, 0, 0 ;  /* 0x00000000ff037431 */ /* 0x000fc800000001ff */
[----:B------:R-:W-:Y:S05]  /*7ef0*/  RET.REL.NODEC R2 `(_ZN7cutlass13device_kernelINS_4gemm6kernel13GemmUniversalIN4cute5tupleIJiiiiEEENS1_10collective13CollectiveMmaINS1_35MainloopSm100TmaUmmaWarpSpecializedILi17ELi2ELi4ENS5_IJNS4_1CILi1EEESB_SB_EEEEENS5_IJNSA_ILi128EEENSA_ILi64EEESF_EEENS_12float_e4m3_tENS5_IJlSB_lEEESH_NS5_IJSB_llEEENS4_8TiledMMAINS4_8MMA_AtomIJNS4_10MMA_TraitsINS4_19SM100_MMA_F8F6F4_SSEJSH_SH_fSE_SF_NS4_17integral_constantINS4_4UMMA5MajorELSQ_0EEENSO_ISQ_LSQ_1EEENSO_INSP_7ScaleInELST_0EEESU_EEEEEENS4_6LayoutISC_NS5_IJNSA_ILi0EEESY_SY_EEEEENS5_IJNS4_10UnderscoreES11_S11_EEEEENS4_13SM90_TMA_LOADENS4_14ComposedLayoutINS4_7SwizzleILi2ELi4ELi3EEENS4_18smem_ptr_flag_bitsILi8EEENSX_INS5_IJNSA_ILi8EEESF_EEENS5_IJSF_SB_EEEEEEEvNS4_8identityES14_NS15_IS17_S19_NSX_INS5_IJSF_S1A_EEENS5_IJSB_SF_EEEEEEEvS1F_EENS_8epilogue10collective18CollectiveEpilogueINS1L_23Sm100TmaWarpSpecializedILi1ELi1ELi64ELb0ELb0EEEJSG_NS5_IJNSX_ISE_SB_EENSX_ISF_SB_EEEEESH_SI_SH_SI_NS1L_6fusion15FusionCallbacksIS1P_NS1T_17LinearCombinationISH_fSH_fLNS_15FloatRoundStyleE2EEESG_S1S_JEEENS4_5SM1004TMEM4LOAD26SM100_TMEM_LOAD_32dp32b64xES14_S1E_NS4_39AutoVectorizingCopyWithAssumedAlignmentILi128EEENS4_14SM90_TMA_STOREES1E_S24_S24_EEEvvEEEEvNT_6ParamsE) ;  /* 0xffffff8002407950 */ /* 0x000fea0003c3ffff */
        .weak           $__internal_1_$__cuda_sm10x_tcgen05_guardrail_trap_phase_invalid_during_alloc
        .type           $__internal_1_$__cuda_sm10x_tcgen05_guardrail_trap_phase_invalid_during_alloc,@function
        .size           $__internal_1_$__cuda_sm10x_tcgen05_guardrail_trap_phase_invalid_during_alloc,($__internal_2_$__cuda_sm10x_tcgen05_guardrail_trap_unallocated_columns_being_dealloced - $__internal_1_$__cuda_sm10x_tcgen05_guardrail_trap_phase_invalid_during_alloc)
$__internal_1_$__cuda_sm10x_tcgen05_guardrail_trap_phase_invalid_during_alloc:
[----:B------:R-:W-:Y:S05]  /*7f00*/  BPT.TRAP 0x1 ;  /* 0x000000040000795c */ /* 0x000fea0000300000 */
[----:B------:R-:W-:-:S04]  /*7f10*/  MOV R3, 0x0 ;  /* 0x0000000000037802 */ /* 0x000fc80000000f00 */
[----:B------:R-:W-:Y:S05]  /*7f20*/  RET.REL.NODEC R2 `(_ZN7cutlass13device_kernelINS_4gemm6kernel13GemmUniversalIN4cute5tupleIJiiiiEEENS1_10collective13CollectiveMmaINS1_35MainloopSm100TmaUmmaWarpSpecializedILi17ELi2ELi4ENS5_IJNS4_1CILi1EEESB_SB_EEEEENS5_IJNSA_ILi128EEENSA_ILi64EEESF_EEENS_12float_e4m3_tENS5_IJlSB_lEEESH_NS5_IJSB_llEEENS4_8TiledMMAINS4_8MMA_AtomIJNS4_10MMA_TraitsINS4_19SM100_MMA_F8F6F4_SSEJSH_SH_fSE_SF_NS4_17integral_constantINS4_4UMMA5MajorELSQ_0EEENSO_ISQ_LSQ_1EEENSO_INSP_7ScaleInELST_0EEESU_EEEEEENS4_6LayoutISC_NS5_IJNSA_ILi0EEESY_SY_EEEEENS5_IJNS4_10UnderscoreES11_S11_EEEEENS4_13SM90_TMA_LOADENS4_14ComposedLayoutINS4_7SwizzleILi2ELi4ELi3EEENS4_18smem_ptr_flag_bitsILi8EEENSX_INS5_IJNSA_ILi8EEESF_EEENS5_IJSF_SB_EEEEEEEvNS4_8identityES14_NS15_IS17_S19_NSX_INS5_IJSF_S1A_EEENS5_IJSB_SF_EEEEEEEvS1F_EENS_8epilogue10collective18CollectiveEpilogueINS1L_23Sm100TmaWarpSpecializedILi1ELi1ELi64ELb0ELb0EEEJSG_NS5_IJNSX_ISE_SB_EENSX_ISF_SB_EEEEESH_SI_SH_SI_NS1L_6fusion15FusionCallbacksIS1P_NS1T_17LinearCombinationISH_fSH_fLNS_15FloatRoundStyleE2EEESG_S1S_JEEENS4_5SM1004TMEM4LOAD26SM100_TMEM_LOAD_32dp32b64xES14_S1E_NS4_39AutoVectorizingCopyWithAssumedAlignmentILi128EEENS4_14SM90_TMA_STOREES1E_S24_S24_EEEvvEEEEvNT_6ParamsE) ;  /* 0xffffff8002347950 */ /* 0x000fea0003c3ffff */
        .weak           $__internal_2_$__cuda_sm10x_tcgen05_guardrail_trap_unallocated_columns_being_dealloced
        .type           $__internal_2_$__cuda_sm10x_tcgen05_guardrail_trap_unallocated_columns_being_dealloced,@function
        .size           $__internal_2_$__cuda_sm10x_tcgen05_guardrail_trap_unallocated_columns_being_dealloced,(.L_x_168 - $__internal_2_$__cuda_sm10x_tcgen05_guardrail_trap_unallocated_columns_being_dealloced)
$__internal_2_$__cuda_sm10x_tcgen05_guardrail_trap_unallocated_columns_being_dealloced:
[----:B------:R-:W-:Y:S05]  /*7f30*/  BPT.TRAP 0x1 ;  /* 0x000000040000795c */ /* 0x000fea0000300000 */
[----:B------:R-:W-:-:S04]  /*7f40*/  HFMA2 R3, -RZ, RZ, 0, 0 ;  /* 0x00000000ff037431 */ /* 0x000fc800000001ff */
[----:B------:R-:W-:Y:S05]  /*7f50*/  RET.REL.NODEC R2 `(_ZN7cutlass13device_kernelINS_4gemm6kernel13GemmUniversalIN4cute5tupleIJiiiiEEENS1_10collective13CollectiveMmaINS1_35MainloopSm100TmaUmmaWarpSpecializedILi17ELi2ELi4ENS5_IJNS4_1CILi1EEESB_SB_EEEEENS5_IJNSA_ILi128EEENSA_ILi64EEESF_EEENS_12float_e4m3_tENS5_IJlSB_lEEESH_NS5_IJSB_llEEENS4_8TiledMMAINS4_8MMA_AtomIJNS4_10MMA_TraitsINS4_19SM100_MMA_F8F6F4_SSEJSH_SH_fSE_SF_NS4_17integral_constantINS4_4UMMA5MajorELSQ_0EEENSO_ISQ_LSQ_1EEENSO_INSP_7ScaleInELST_0EEESU_EEEEEENS4_6LayoutISC_NS5_IJNSA_ILi0EEESY_SY_EEEEENS5_IJNS4_10UnderscoreES11_S11_EEEEENS4_13SM90_TMA_LOADENS4_14ComposedLayoutINS4_7SwizzleILi2ELi4ELi3EEENS4_18smem_ptr_flag_bitsILi8EEENSX_INS5_IJNSA_ILi8EEESF_EEENS5_IJSF_SB_EEEEEEEvNS4_8identityES14_NS15_IS17_S19_NSX_INS5_IJSF_S1A_EEENS5_IJSB_SF_EEEEEEEvS1F_EENS_8epilogue10collective18CollectiveEpilogueINS1L_23Sm100TmaWarpSpecializedILi1ELi1ELi64ELb0ELb0EEEJSG_NS5_IJNSX_ISE_SB_EENSX_ISF_SB_EEEEESH_SI_SH_SI_NS1L_6fusion15FusionCallbacksIS1P_NS1T_17LinearCombinationISH_fSH_fLNS_15FloatRoundStyleE2EEESG_S1S_JEEENS4_5SM1004TMEM4LOAD26SM100_TMEM_LOAD_32dp32b64xES14_S1E_NS4_39AutoVectorizingCopyWithAssumedAlignmentILi128EEENS4_14SM90_TMA_STOREES1E_S24_S24_EEEvvEEEEvNT_6ParamsE) ;  /* 0xffffff8002287950 */ /* 0x000fea0003c3ffff */
.L_x_167:
[----:B------:R-:W-:-:S00]  /*7f60*/  BRA `(.L_x_167) ;  /* 0xfffffffc00fc7947 */ /* 0x000fc0000383ffff */
[----:B------:R-:W-:-:S00]  /*7f70*/  NOP ;  /* 0x0000000000007918 */ /* 0x000fc00000000000 */
        /* <DEDUP_REMOVED lines=8> */
.L_x_168:


//--------------------- .nv.global.init           --------------------------
	.section	.nv.global.init,"aw",@progbits
.nv.global.init:
	.type		$str$27,@object
	.size		$str$27,($str$28 - $str$27)
$str$27:
        /*0000*/ 	.byte	0x28, 0x61, 0x64, 0x64, 0x72, 0x65, 0x73, 0x73, 0x20, 0x26, 0x20, 0x6d, 0x61, 0x73, 0x6b, 0x29
        /*0010*/ 	.byte	0x20, 0x3d, 0x3d, 0x20, 0x30, 0x00
	.type		$str$28,@object
	.size		$str$28,($str$26 - $str$28)
$str$28:
        /*0016*/ 	.byte	0x2f, 0x74, 0x6d, 0x70, 0x2f, 0x63, 0x75, 0x74, 0x6c, 0x61, 0x73, 0x73, 0x5f, 0x73, 0x77, 0x65
        /*0026*/ 	.byte	0x65, 0x70, 0x5f, 0x73, 0x72, 0x63, 0x2f, 0x69, 0x6e, 0x63, 0x6c, 0x75, 0x64, 0x65, 0x2f, 0x63
        /*0036*/ 	.byte	0x75, 0x74, 0x65, 0x2f, 0x70, 0x6f, 0x69, 0x6e, 0x74, 0x65, 0x72, 0x5f, 0x66, 0x6c, 0x61, 0x67
        /*0046*/ 	.byte	0x67, 0x65, 0x64, 0x2e, 0x68, 0x70, 0x70, 0x00
	.type		$str$26,@object
	.size		$str$26,($str$25 - $str$26)
$str$26:
        /*004e*/ 	.byte	0x2f, 0x74, 0x6d, 0x70, 0x2f, 0x63, 0x75, 0x74, 0x6c, 0x61, 0x73, 0x73, 0x5f, 0x73, 0x77, 0x65
        /*005e*/ 	.byte	0x65, 0x70, 0x5f, 0x73, 0x72, 0x63, 0x2f, 0x69, 0x6e, 0x63, 0x6c, 0x75, 0x64, 0x65, 0x2f, 0x63
        /*006e*/ 	.byte	0x75, 0x74, 0x65, 0x2f, 0x61, 0x74, 0x6f, 0x6d, 0x2f, 0x63, 0x6f, 0x70, 0x79, 0x5f, 0x74, 0x72
        /*007e*/ 	.byte	0x61, 0x69, 0x74, 0x73, 0x5f, 0x73, 0x6d, 0x31, 0x30, 0x30, 0x2e, 0x68, 0x70, 0x70, 0x00
	.type		$str$25,@object
	.size		$str$25,(__unnamed_1 - $str$25)
$str$25:
        /*008d*/ 	.byte	0x28, 0x28, 0x75, 0x69, 0x6e, 0x74, 0x33, 0x32, 0x5f, 0x74, 0x28, 0x74, 0x68, 0x72, 0x65, 0x61
        /*009d*/ 	.byte	0x64, 0x49, 0x64, 0x78, 0x2e, 0x78, 0x29, 0x20, 0x2f, 0x20, 0x33, 0x32, 0x29, 0x20, 0x25, 0x20
        /*00ad*/ 	.byte	0x34, 0x29, 0x20, 0x3d, 0x3d, 0x20, 0x28, 0x28, 0x28, 0x74, 0x6d, 0x65, 0x6d, 0x5f, 0x61, 0x64
        /*00bd*/ 	.byte	0x64, 0x72, 0x20, 0x3e, 0x3e, 0x20, 0x31, 0x36, 0x29, 0x20, 0x2f, 0x20, 0x33, 0x32, 0x29, 0x20
        /*00cd*/ 	.byte	0x25, 0x20, 0x34, 0x29, 0x00
	.type		__unnamed_1,@object
	.size		__unnamed_1,(__unnamed_2 - __unnamed_1)
__unnamed_1:
        /*00d2*/ 	.byte	0x61, 0x75, 0x74, 0x6f, 0x20, 0x63, 0x75, 0x74, 0x65, 0x3a, 0x3a, 0x61, 0x73, 0x5f, 0x70, 0x6f
        /* <DEDUP_REMOVED lines=24> */
        /*0262*/ 	.byte	0x43, 0x3c, 0x38, 0x31, 0x39, 0x32, 0x3e, 0x3e, 0x3e, 0x3e, 0x5d, 0x00
	.type		__unnamed_2,@object
	.size		__unnamed_2,(.L_2 - __unnamed_2)
__unnamed_2:
        /* <DEDUP_REMOVED lines=42> */
        /*050e*/ 	.byte	0x3e, 0x3e, 0x3e, 0x3e, 0x5d, 0x00
.L_2:


//--------------------- .nv.shared._ZN7cutlass13device_kernelINS_4gemm6kernel13GemmUniversalIN4cute5tupleIJiiiiEEENS1_10collective13CollectiveMmaINS1_35MainloopSm100TmaUmmaWarpSpecializedILi17ELi2ELi4ENS5_IJNS4_1CILi1EEESB_SB_EEEEENS5_IJNSA_ILi128EEENSA_ILi64EEESF_EEENS_12float_e4m3_tENS5_IJlSB_lEEESH_NS5_IJSB_llEEENS4_8TiledMMAINS4_8MMA_AtomIJNS4_10MMA_TraitsINS4_19SM100_MMA_F8F6F4_SSEJSH_SH_fSE_SF_NS4_17integral_constantINS4_4UMMA5MajorELSQ_0EEENSO_ISQ_LSQ_1EEENSO_INSP_7ScaleInELST_0EEESU_EEEEEENS4_6LayoutISC_NS5_IJNSA_ILi0EEESY_SY_EEEEENS5_IJNS4_10UnderscoreES11_S11_EEEEENS4_13SM90_TMA_LOADENS4_14ComposedLayoutINS4_7SwizzleILi2ELi4ELi3EEENS4_18smem_ptr_flag_bitsILi8EEENSX_INS5_IJNSA_ILi8EEESF_EEENS5_IJSF_SB_EEEEEEEvNS4_8identityES14_NS15_IS17_S19_NSX_INS5_IJSF_S1A_EEENS5_IJSB_SF_EEEEEEEvS1F_EENS_8epilogue10collective18CollectiveEpilogueINS1L_23Sm100TmaWarpSpecializedILi1ELi1ELi64ELb0ELb0EEEJSG_NS5_IJNSX_ISE_SB_EENSX_ISF_SB_EEEEESH_SI_SH_SI_NS1L_6fusion15FusionCallbacksIS1P_NS1T_17LinearCombinationISH_fSH_fLNS_15FloatRoundStyleE2EEESG_S1S_JEEENS4_5SM1004TMEM4LOAD26SM100_TMEM_LOAD_32dp32b64xES14_S1E_NS4_39AutoVectorizingCopyWithAssumedAlignmentILi128EEENS4_14SM90_TMA_STOREES1E_S24_S24_EEEvvEEEEvNT_6ParamsE --------------------------
	.section	.nv.shared._ZN7cutlass13device_kernelINS_4gemm6kernel13GemmUniversalIN4cute5tupleIJiiiiEEENS1_10collective13CollectiveMmaINS1_35MainloopSm100TmaUmmaWarpSpecializedILi17ELi2ELi4ENS5_IJNS4_1CILi1EEESB_SB_EEEEENS5_IJNSA_ILi128EEENSA_ILi64EEESF_EEENS_12float_e4m3_tENS5_IJlSB_lEEESH_NS5_IJSB_llEEENS4_8TiledMMAINS4_8MMA_AtomIJNS4_10MMA_TraitsINS4_19SM100_MMA_F8F6F4_SSEJSH_SH_fSE_SF_NS4_17integral_constantINS4_4UMMA5MajorELSQ_0EEENSO_ISQ_LSQ_1EEENSO_INSP_7ScaleInELST_0EEESU_EEEEEENS4_6LayoutISC_NS5_IJNSA_ILi0EEESY_SY_EEEEENS5_IJNS4_10UnderscoreES11_S11_EEEEENS4_13SM90_TMA_LOADENS4_14ComposedLayoutINS4_7SwizzleILi2ELi4ELi3EEENS4_18smem_ptr_flag_bitsILi8EEENSX_INS5_IJNSA_ILi8EEESF_EEENS5_IJSF_SB_EEEEEEEvNS4_8identityES14_NS15_IS17_S19_NSX_INS5_IJSF_S1A_EEENS5_IJSB_SF_EEEEEEEvS1F_EENS_8epilogue10collective18CollectiveEpilogueINS1L_23Sm100TmaWarpSpecializedILi1ELi1ELi64ELb0ELb0EEEJSG_NS5_IJNSX_ISE_SB_EENSX_ISF_SB_EEEEESH_SI_SH_SI_NS1L_6fusion15FusionCallbacksIS1P_NS1T_17LinearCombinationISH_fSH_fLNS_15FloatRoundStyleE2EEESG_S1S_JEEENS4_5SM1004TMEM4LOAD26SM100_TMEM_LOAD_32dp32b64xES14_S1E_NS4_39AutoVectorizingCopyWithAssumedAlignmentILi128EEENS4_14SM90_TMA_STOREES1E_S24_S24_EEEvvEEEEvNT_6ParamsE,"aw",@nobits
	.sectionflags	@""
	.align	16
	.zero		1024


//--------------------- .nv.shared.reserved.0     --------------------------
	.section	.nv.shared.reserved.0,"aw",@nobits
	.weak		__nv_reservedSMEM_offset_0_alias
	.size		__nv_reservedSMEM_offset_0_alias, 0, 64
	.other		__nv_reservedSMEM_offset_0_alias,@"STO_CUDA_RESERVED_SHARED STV_DEFAULT"
__nv_reservedSMEM_offset_0_alias:
	.zero		0
.nv.shared.reserved.0:
	.zero		64
	.weak		__nv_reservedSMEM_tcgen05_partition
	.type		__nv_reservedSMEM_tcgen05_partition,@object
	.size		__nv_reservedSMEM_tcgen05_partition,(.L_0 - __nv_reservedSMEM_tcgen05_partition)
__nv_reservedSMEM_tcgen05_partition:
	.zero		32
.L_0:


//--------------------- .nv.global                --------------------------
	.section	.nv.global,"aw",@nobits
.nv.global:
	.type		_ZN40_INTERNAL_4cfb5150_4_k_cu_e743f8b2_340054cute1_E,@object
	.size		_ZN40_INTERNAL_4cfb5150_4_k_cu_e743f8b2_340054cute1_E,(_ZN40_INTERNAL_4cfb5150_4_k_cu_e743f8b2_340054cuda3std3__45__cpo6cbeginE - _ZN40_INTERNAL_4cfb5150_4_k_cu_e743f8b2_340054cute1_E)
_ZN40_INTERNAL_4cfb5150_4_k_cu_e743f8b2_340054cute1_E:
	.zero		1
	.type		_ZN40_INTERNAL_4cfb5150_4_k_cu_e743f8b2_340054cuda3std3__45__cpo6cbeginE,@object
	.size		_ZN40_INTERNAL_4cfb5150_4_k_cu_e743f8b2_340054cuda3std3__45__cpo6cbeginE,(_ZN40_INTERNAL_4cfb5150_4_k_cu_e743f8b2_340054cuda3std3__48in_placeE - _ZN40_INTERNAL_4cfb5150_4_k_cu_e743f8b2_340054cuda3std3__45__cpo6cbeginE)
_ZN40_INTERNAL_4cfb5150_4_k_cu_e743f8b2_340054cuda3std3__45__cpo6cbeginE:
	.zero		1
	.type		_ZN40_INTERNAL_4cfb5150_4_k_cu_e743f8b2_340054cuda3std3__48in_placeE,@object
	.size		_ZN40_INTERNAL_4cfb5150_4_k_cu_e743f8b2_340054cuda3std3__48in_placeE,(_ZN40_INTERNAL_4cfb5150_4_k_cu_e743f8b2_340054cuda3std6ranges3__45__cpo9iter_moveE - _ZN40_INTERNAL_4cfb5150_4_k_cu_e743f8b2_340054cuda3std3__48in_placeE)
_ZN40_INTERNAL_4cfb5150_4_k_cu_e743f8b2_340054cuda3std3__48in_placeE:
	.zero		1
	.type		_ZN40_INTERNAL_4cfb5150_4_k_cu_e743f8b2_340054cuda3std6ranges3__45__cpo9iter_moveE,@object
	.size		_ZN40_INTERNAL_4cfb5150_4_k_cu_e743f8b2_340054cuda3std6ranges3__45__cpo9iter_moveE,(_ZN40_INTERNAL_4cfb5150_4_k_cu_e743f8b2_340054cuda3std3__45__cpo5beginE - _ZN40_INTERNAL_4cfb5150_4_k_cu_e743f8b2_340054cuda3std6ranges3__45__cpo9iter_moveE)
_ZN40_INTERNAL_4cfb5150_4_k_cu_e743f8b2_340054cuda3std6ranges3__45__cpo9iter_moveE:
	.zero		1
	.type		_ZN40_INTERNAL_4cfb5150_4_k_cu_e743f8b2_340054cuda3std3__45__cpo5beginE,@object
	.size		_ZN40_INTERNAL_4cfb5150_4_k_cu_e743f8b2_340054cuda3std3__45__cpo5beginE,(_ZN40_INTERNAL_4cfb5150_4_k_cu_e743f8b2_340054cuda3std3__442_GLOBAL__N__4cfb5150_4_k_cu_e743f8b2_340056ignoreE - _ZN40_INTERNAL_4cfb5150_4_k_cu_e743f8b2_340054cuda3std3__45__cpo5beginE)
_ZN40_INTERNAL_4cfb5150_4_k_cu_e743f8b2_340054cuda3std3__45__cpo5beginE:
	.zero		1
	.type		_ZN40_INTERNAL_4cfb5150_4_k_cu_e743f8b2_340054cuda3std3__442_GLOBAL__N__4cfb5150_4_k_cu_e743f8b2_340056ignoreE,@object
	.size		_ZN40_INTERNAL_4cfb5150_4_k_cu_e743f8b2_340054cuda3std3__442_GLOBAL__N__4cfb5150_4_k_cu_e743f8b2_340056ignoreE,(_ZN40_INTERNAL_4cfb5150_4_k_cu_e743f8b2_340054cute7productE - _ZN40_INTERNAL_4cfb5150_4_k_cu_e743f8b2_340054cuda3std3__442_GLOBAL__N__4cfb5150_4_k_cu_e743f8b2_340056ignoreE)
_ZN40_INTERNAL_4cfb5150_4_k_cu_e743f8b2_340054cuda3std3__442_GLOBAL__N__4cfb5150_4_k_cu_e743f8b2_340056ignoreE:
	.zero		1
	.type		_ZN40_INTERNAL_4cfb5150_4_k_cu_e743f8b2_340054cute7productE,@object
	.size		_ZN40_INTERNAL_4cfb5150_4_k_cu_e743f8b2_340054cute7productE,(_ZN40_INTERNAL_4cfb5150_4_k_cu_e743f8b2_340054cuda3std3__45__cpo3endE - _ZN40_INTERNAL_4cfb5150_4_k_cu_e743f8b2_340054cute7productE)
_ZN40_INTERNAL_4cfb5150_4_k_cu_e743f8b2_340054cute7productE:
	.zero		1
	.type		_ZN40_INTERNAL_4cfb5150_4_k_cu_e743f8b2_340054cuda3std3__45__cpo3endE,@object
	.size		_ZN40_INTERNAL_4cfb5150_4_k_cu_e743f8b2_340054cuda3std3__45__cpo3endE,(_ZN40_INTERNAL_4cfb5150_4_k_cu_e743f8b2_340054cuda3std3__419piecewise_constructE - _ZN40_INTERNAL_4cfb5150_4_k_cu_e743f8b2_340054cuda3std3__45__cpo3endE)
_ZN40_INTERNAL_4cfb5150_4_k_cu_e743f8b2_340054cuda3std3__45__cpo3endE:
	.zero		1
	.type		_ZN40_INTERNAL_4cfb5150_4_k_cu_e743f8b2_340054cuda3std3__419piecewise_constructE,@object
	.size		_ZN40_INTERNAL_4cfb5150_4_k_cu_e743f8b2_340054cuda3std3__419piecewise_constructE,(_ZN40_INTERNAL_4cfb5150_4_k_cu_e743f8b2_340054cuda3std3__45__cpo4cendE - _ZN40_INTERNAL_4cfb5150_4_k_cu_e743f8b2_340054cuda3std3__419piecewise_constructE)
_ZN40_INTERNAL_4cfb5150_4_k_cu_e743f8b2_340054cuda3std3__419piecewise_constructE:
	.zero		1
	.type		_ZN40_INTERNAL_4cfb5150_4_k_cu_e743f8b2_340054cuda3std3__45__cpo4cendE,@object
	.size		_ZN40_INTERNAL_4cfb5150_4_k_cu_e743f8b2_340054cuda3std3__45__cpo4cendE,(_ZN40_INTERNAL_4cfb5150_4_k_cu_e743f8b2_340054cuda3std6ranges3__45__cpo4swapE - _ZN40_INTERNAL_4cfb5150_4_k_cu_e743f8b2_340054cuda3std3__45__cpo4cendE)
_ZN40_INTERNAL_4cfb5150_4_k_cu_e743f8b2_340054cuda3std3__45__cpo4cendE:
	.zero		1
	.type		_ZN40_INTERNAL_4cfb5150_4_k_cu_e743f8b2_340054cuda3std6ranges3__45__cpo4swapE,@object
	.size		_ZN40_INTERNAL_4cfb5150_4_k_cu_e743f8b2_340054cuda3std6ranges3__45__cpo4swapE,(.L_10 - _ZN40_INTERNAL_4cfb5150_4_k_cu_e743f8b2_340054cuda3std6ranges3__45__cpo4swapE)
_ZN40_INTERNAL_4cfb5150_4_k_cu_e743f8b2_340054cuda3std6ranges3__45__cpo4swapE:
	.zero		1
.L_10:


//--------------------- .nv.constant0._ZN7cutlass13device_kernelINS_4gemm6kernel13GemmUniversalIN4cute5tupleIJiiiiEEENS1_10collective13CollectiveMmaINS1_35MainloopSm100TmaUmmaWarpSpecializedILi17ELi2ELi4ENS5_IJNS4_1CILi1EEESB_SB_EEEEENS5_IJNSA_ILi128EEENSA_ILi64EEESF_EEENS_12float_e4m3_tENS5_IJlSB_lEEESH_NS5_IJSB_llEEENS4_8TiledMMAINS4_8MMA_AtomIJNS4_10MMA_TraitsINS4_19SM100_MMA_F8F6F4_SSEJSH_SH_fSE_SF_NS4_17integral_constantINS4_4UMMA5MajorELSQ_0EEENSO_ISQ_LSQ_1EEENSO_INSP_7ScaleInELST_0EEESU_EEEEEENS4_6LayoutISC_NS5_IJNSA_ILi0EEESY_SY_EEEEENS5_IJNS4_10UnderscoreES11_S11_EEEEENS4_13SM90_TMA_LOADENS4_14ComposedLayoutINS4_7SwizzleILi2ELi4ELi3EEENS4_18smem_ptr_flag_bitsILi8EEENSX_INS5_IJNSA_ILi8EEESF_EEENS5_IJSF_SB_EEEEEEEvNS4_8identityES14_NS15_IS17_S19_NSX_INS5_IJSF_S1A_EEENS5_IJSB_SF_EEEEEEEvS1F_EENS_8epilogue10collective18CollectiveEpilogueINS1L_23Sm100TmaWarpSpecializedILi1ELi1ELi64ELb0ELb0EEEJSG_NS5_IJNSX_ISE_SB_EENSX_ISF_SB_EEEEESH_SI_SH_SI_NS1L_6fusion15FusionCallbacksIS1P_NS1T_17LinearCombinationISH_fSH_fLNS_15FloatRoundStyleE2EEESG_S1S_JEEENS4_5SM1004TMEM4LOAD26SM100_TMEM_LOAD_32dp32b64xES14_S1E_NS4_39AutoVectorizingCopyWithAssumedAlignmentILi128EEENS4_14SM90_TMA_STOREES1E_S24_S24_EEEvvEEEEvNT_6ParamsE --------------------------
	.section	.nv.constant0._ZN7cutlass13device_kernelINS_4gemm6kernel13GemmUniversalIN4cute5tupleIJiiiiEEENS1_10collective13CollectiveMmaINS1_35MainloopSm100TmaUmmaWarpSpecializedILi17ELi2ELi4ENS5_IJNS4_1CILi1EEESB_SB_EEEEENS5_IJNSA_ILi128EEENSA_ILi64EEESF_EEENS_12float_e4m3_tENS5_IJlSB_lEEESH_NS5_IJSB_llEEENS4_8TiledMMAINS4_8MMA_AtomIJNS4_10MMA_TraitsINS4_19SM100_MMA_F8F6F4_SSEJSH_SH_fSE_SF_NS4_17integral_constantINS4_4UMMA5MajorELSQ_0EEENSO_ISQ_LSQ_1EEENSO_INSP_7ScaleInELST_0EEESU_EEEEEENS4_6LayoutISC_NS5_IJNSA_ILi0EEESY_SY_EEEEENS5_IJNS4_10UnderscoreES11_S11_EEEEENS4_13SM90_TMA_LOADENS4_14ComposedLayoutINS4_7SwizzleILi2ELi4ELi3EEENS4_18smem_ptr_flag_bitsILi8EEENSX_INS5_IJNSA_ILi8EEESF_EEENS5_IJSF_SB_EEEEEEEvNS4_8identityES14_NS15_IS17_S19_NSX_INS5_IJSF_S1A_EEENS5_IJSB_SF_EEEEEEEvS1F_EENS_8epilogue10collective18CollectiveEpilogueINS1L_23Sm100TmaWarpSpecializedILi1ELi1ELi64ELb0ELb0EEEJSG_NS5_IJNSX_ISE_SB_EENSX_ISF_SB_EEEEESH_SI_SH_SI_NS1L_6fusion15FusionCallbacksIS1P_NS1T_17LinearCombinationISH_fSH_fLNS_15FloatRoundStyleE2EEESG_S1S_JEEENS4_5SM1004TMEM4LOAD26SM100_TMEM_LOAD_32dp32b64xES14_S1E_NS4_39AutoVectorizingCopyWithAssumedAlignmentILi128EEENS4_14SM90_TMA_STOREES1E_S24_S24_EEEvvEEEEvNT_6ParamsE,"a",@progbits
	.sectionflags	@""
	.align	4
.nv.constant0._ZN7cutlass13device_kernelINS_4gemm6kernel13GemmUniversalIN4cute5tupleIJiiiiEEENS1_10collective13CollectiveMmaINS1_35MainloopSm100TmaUmmaWarpSpecializedILi17ELi2ELi4ENS5_IJNS4_1CILi1EEESB_SB_EEEEENS5_IJNSA_ILi128EEENSA_ILi64EEESF_EEENS_12float_e4m3_tENS5_IJlSB_lEEESH_NS5_IJSB_llEEENS4_8TiledMMAINS4_8MMA_AtomIJNS4_10MMA_TraitsINS4_19SM100_MMA_F8F6F4_SSEJSH_SH_fSE_SF_NS4_17integral_constantINS4_4UMMA5MajorELSQ_0EEENSO_ISQ_LSQ_1EEENSO_INSP_7ScaleInELST_0EEESU_EEEEEENS4_6LayoutISC_NS5_IJNSA_ILi0EEESY_SY_EEEEENS5_IJNS4_10UnderscoreES11_S11_EEEEENS4_13SM90_TMA_LOADENS4_14ComposedLayoutINS4_7SwizzleILi2ELi4ELi3EEENS4_18smem_ptr_flag_bitsILi8EEENSX_INS5_IJNSA_ILi8EEESF_EEENS5_IJSF_SB_EEEEEEEvNS4_8identityES14_NS15_IS17_S19_NSX_INS5_IJSF_S1A_EEENS5_IJSB_SF_EEEEEEEvS1F_EENS_8epilogue10collective18CollectiveEpilogueINS1L_23Sm100TmaWarpSpecializedILi1ELi1ELi64ELb0ELb0EEEJSG_NS5_IJNSX_ISE_SB_EENSX_ISF_SB_EEEEESH_SI_SH_SI_NS1L_6fusion15FusionCallbacksIS1P_NS1T_17LinearCombinationISH_fSH_fLNS_15FloatRoundStyleE2EEESG_S1S_JEEENS4_5SM1004TMEM4LOAD26SM100_TMEM_LOAD_32dp32b64xES14_S1E_NS4_39AutoVectorizingCopyWithAssumedAlignmentILi128EEENS4_14SM90_TMA_STOREES1E_S24_S24_EEEvvEEEEvNT_6ParamsE:
	.zero		2944


//--------------------- SYMBOLS --------------------------

	.type		.nv.reservedSmem.offset0,@object
	.size		.nv.reservedSmem.offset0,0x4
	.type		.nv.reservedSmem.cap,@object
	.size		.nv.reservedSmem.cap,0x4
	.type		__assertfail,@function
